//
// Generated by NVIDIA NVVM Compiler
//
// Compiler Build ID: CL-36424714
// Cuda compilation tools, release 13.0, V13.0.88
// Based on NVVM 20.0.0
//

.version 9.0
.target sm_100
.address_size 64

	// .globl	_Z32simpleOneTensorGemm_GlobalMemAccP13__nv_bfloat16S0_PfPii
// _ZZ32simpleOneTensorGemm_SharedMemAccP13__nv_bfloat16S0_PfPiiE5smemA has been demoted
// _ZZ32simpleOneTensorGemm_SharedMemAccP13__nv_bfloat16S0_PfPiiE5smemB has been demoted
// _ZZ29simpleOneTensorGemm_WldmatrixP13__nv_bfloat16S0_PfPiiE5smemA has been demoted
// _ZZ29simpleOneTensorGemm_WldmatrixP13__nv_bfloat16S0_PfPiiE5smemB has been demoted
.global .align 1 .b8 _ZN34_INTERNAL_e557e15a_4_k_cu_39cd60f84cuda3std3__45__cpo5beginE[1];
.global .align 1 .b8 _ZN34_INTERNAL_e557e15a_4_k_cu_39cd60f84cuda3std3__45__cpo3endE[1];
.global .align 1 .b8 _ZN34_INTERNAL_e557e15a_4_k_cu_39cd60f84cuda3std3__45__cpo6cbeginE[1];
.global .align 1 .b8 _ZN34_INTERNAL_e557e15a_4_k_cu_39cd60f84cuda3std3__45__cpo4cendE[1];
.global .align 1 .b8 _ZN34_INTERNAL_e557e15a_4_k_cu_39cd60f84cuda3std3__45__cpo6rbeginE[1];
.global .align 1 .b8 _ZN34_INTERNAL_e557e15a_4_k_cu_39cd60f84cuda3std3__45__cpo4rendE[1];
.global .align 1 .b8 _ZN34_INTERNAL_e557e15a_4_k_cu_39cd60f84cuda3std3__45__cpo7crbeginE[1];
.global .align 1 .b8 _ZN34_INTERNAL_e557e15a_4_k_cu_39cd60f84cuda3std3__45__cpo5crendE[1];
.global .align 1 .b8 _ZN34_INTERNAL_e557e15a_4_k_cu_39cd60f84cuda3std3__436_GLOBAL__N__e557e15a_4_k_cu_39cd60f86ignoreE[1];
.global .align 1 .b8 _ZN34_INTERNAL_e557e15a_4_k_cu_39cd60f84cuda3std3__419piecewise_constructE[1];
.global .align 1 .b8 _ZN34_INTERNAL_e557e15a_4_k_cu_39cd60f84cuda3std3__48in_placeE[1];
.global .align 1 .b8 _ZN34_INTERNAL_e557e15a_4_k_cu_39cd60f84cuda3std3__420unreachable_sentinelE[1];
.global .align 1 .b8 _ZN34_INTERNAL_e557e15a_4_k_cu_39cd60f84cuda3std3__47nulloptE[1];
.global .align 1 .b8 _ZN34_INTERNAL_e557e15a_4_k_cu_39cd60f84cuda3std3__48unexpectE[1];
.global .align 1 .b8 _ZN34_INTERNAL_e557e15a_4_k_cu_39cd60f84cuda3std6ranges3__45__cpo4swapE[1];
.global .align 1 .b8 _ZN34_INTERNAL_e557e15a_4_k_cu_39cd60f84cuda3std6ranges3__45__cpo9iter_moveE[1];
.global .align 1 .b8 _ZN34_INTERNAL_e557e15a_4_k_cu_39cd60f84cuda3std6ranges3__45__cpo5beginE[1];
.global .align 1 .b8 _ZN34_INTERNAL_e557e15a_4_k_cu_39cd60f84cuda3std6ranges3__45__cpo3endE[1];
.global .align 1 .b8 _ZN34_INTERNAL_e557e15a_4_k_cu_39cd60f84cuda3std6ranges3__45__cpo6cbeginE[1];
.global .align 1 .b8 _ZN34_INTERNAL_e557e15a_4_k_cu_39cd60f84cuda3std6ranges3__45__cpo4cendE[1];
.global .align 1 .b8 _ZN34_INTERNAL_e557e15a_4_k_cu_39cd60f84cuda3std6ranges3__45__cpo7advanceE[1];
.global .align 1 .b8 _ZN34_INTERNAL_e557e15a_4_k_cu_39cd60f84cuda3std6ranges3__45__cpo9iter_swapE[1];
.global .align 1 .b8 _ZN34_INTERNAL_e557e15a_4_k_cu_39cd60f84cuda3std6ranges3__45__cpo4nextE[1];
.global .align 1 .b8 _ZN34_INTERNAL_e557e15a_4_k_cu_39cd60f84cuda3std6ranges3__45__cpo4prevE[1];
.global .align 1 .b8 _ZN34_INTERNAL_e557e15a_4_k_cu_39cd60f84cuda3std6ranges3__45__cpo4dataE[1];
.global .align 1 .b8 _ZN34_INTERNAL_e557e15a_4_k_cu_39cd60f84cuda3std6ranges3__45__cpo5cdataE[1];
.global .align 1 .b8 _ZN34_INTERNAL_e557e15a_4_k_cu_39cd60f84cuda3std6ranges3__45__cpo4sizeE[1];
.global .align 1 .b8 _ZN34_INTERNAL_e557e15a_4_k_cu_39cd60f84cuda3std6ranges3__45__cpo5ssizeE[1];
.global .align 1 .b8 _ZN34_INTERNAL_e557e15a_4_k_cu_39cd60f84cuda3std6ranges3__45__cpo8distanceE[1];
.global .align 1 .b8 _ZN34_INTERNAL_e557e15a_4_k_cu_39cd60f86thrust24THRUST_300001_SM_1000_NS8cuda_cub3parE[1];
.global .align 1 .b8 _ZN34_INTERNAL_e557e15a_4_k_cu_39cd60f86thrust24THRUST_300001_SM_1000_NS8cuda_cub10par_nosyncE[1];
.global .align 1 .b8 _ZN34_INTERNAL_e557e15a_4_k_cu_39cd60f86thrust24THRUST_300001_SM_1000_NS6system6detail10sequential3seqE[1];
.global .align 1 .b8 _ZN34_INTERNAL_e557e15a_4_k_cu_39cd60f86thrust24THRUST_300001_SM_1000_NS12placeholders2_1E[1];
.global .align 1 .b8 _ZN34_INTERNAL_e557e15a_4_k_cu_39cd60f86thrust24THRUST_300001_SM_1000_NS12placeholders2_2E[1];
.global .align 1 .b8 _ZN34_INTERNAL_e557e15a_4_k_cu_39cd60f86thrust24THRUST_300001_SM_1000_NS12placeholders2_3E[1];
.global .align 1 .b8 _ZN34_INTERNAL_e557e15a_4_k_cu_39cd60f86thrust24THRUST_300001_SM_1000_NS12placeholders2_4E[1];
.global .align 1 .b8 _ZN34_INTERNAL_e557e15a_4_k_cu_39cd60f86thrust24THRUST_300001_SM_1000_NS12placeholders2_5E[1];
.global .align 1 .b8 _ZN34_INTERNAL_e557e15a_4_k_cu_39cd60f86thrust24THRUST_300001_SM_1000_NS12placeholders2_6E[1];
.global .align 1 .b8 _ZN34_INTERNAL_e557e15a_4_k_cu_39cd60f86thrust24THRUST_300001_SM_1000_NS12placeholders2_7E[1];
.global .align 1 .b8 _ZN34_INTERNAL_e557e15a_4_k_cu_39cd60f86thrust24THRUST_300001_SM_1000_NS12placeholders2_8E[1];
.global .align 1 .b8 _ZN34_INTERNAL_e557e15a_4_k_cu_39cd60f86thrust24THRUST_300001_SM_1000_NS12placeholders2_9E[1];
.global .align 1 .b8 _ZN34_INTERNAL_e557e15a_4_k_cu_39cd60f86thrust24THRUST_300001_SM_1000_NS12placeholders3_10E[1];
.global .align 1 .b8 _ZN34_INTERNAL_e557e15a_4_k_cu_39cd60f86thrust24THRUST_300001_SM_1000_NS3seqE[1];

.visible .entry _Z32simpleOneTensorGemm_GlobalMemAccP13__nv_bfloat16S0_PfPii(
	.param .u64 .ptr .align 1 _Z32simpleOneTensorGemm_GlobalMemAccP13__nv_bfloat16S0_PfPii_param_0,
	.param .u64 .ptr .align 1 _Z32simpleOneTensorGemm_GlobalMemAccP13__nv_bfloat16S0_PfPii_param_1,
	.param .u64 .ptr .align 1 _Z32simpleOneTensorGemm_GlobalMemAccP13__nv_bfloat16S0_PfPii_param_2,
	.param .u64 .ptr .align 1 _Z32simpleOneTensorGemm_GlobalMemAccP13__nv_bfloat16S0_PfPii_param_3,
	.param .u32 _Z32simpleOneTensorGemm_GlobalMemAccP13__nv_bfloat16S0_PfPii_param_4
)
{
	.reg .pred 	%p<11>;
	.reg .b32 	%r<247>;
	.reg .b32 	%f<87>;
	.reg .b64 	%rd<17>;

	ld.param.u64 	%rd5, [_Z32simpleOneTensorGemm_GlobalMemAccP13__nv_bfloat16S0_PfPii_param_0];
	ld.param.u64 	%rd6, [_Z32simpleOneTensorGemm_GlobalMemAccP13__nv_bfloat16S0_PfPii_param_1];
	ld.param.u64 	%rd7, [_Z32simpleOneTensorGemm_GlobalMemAccP13__nv_bfloat16S0_PfPii_param_2];
	ld.param.u64 	%rd8, [_Z32simpleOneTensorGemm_GlobalMemAccP13__nv_bfloat16S0_PfPii_param_3];
	ld.param.u32 	%r34, [_Z32simpleOneTensorGemm_GlobalMemAccP13__nv_bfloat16S0_PfPii_param_4];
	setp.lt.s32 	%p1, %r34, 1;
	@%p1 bra 	$L__BB0_22;
	mov.u32 	%r35, %tid.x;
	shr.u32 	%r36, %r35, 6;
	and.b32  	%r1, %r35, 1;
	shr.u32 	%r37, %r35, 2;
	and.b32  	%r38, %r37, 7;
	cvta.to.global.u64 	%rd9, %rd8;
	cvta.to.global.u64 	%rd10, %rd5;
	cvta.to.global.u64 	%rd11, %rd6;
	cvta.to.global.u64 	%rd12, %rd7;
	shl.b32 	%r39, %r36, 4;
	or.b32  	%r40, %r39, %r38;
	mul.wide.u32 	%rd13, %r40, 4;
	add.s64 	%rd1, %rd9, %rd13;
	shl.b32 	%r41, %r36, 8;
	shl.b32 	%r42, %r35, 1;
	and.b32  	%r43, %r42, 6;
	or.b32  	%r44, %r41, %r43;
	shl.b32 	%r45, %r35, 2;
	and.b32  	%r46, %r45, 112;
	or.b32  	%r47, %r44, %r46;
	mul.wide.u32 	%rd14, %r47, 2;
	add.s64 	%rd2, %rd10, %rd14;
	and.b32  	%r48, %r37, 8;
	shl.b32 	%r49, %r35, 5;
	and.b32  	%r50, %r49, 96;
	or.b32  	%r51, %r48, %r50;
	or.b32  	%r52, %r51, %r38;
	mul.wide.u32 	%rd15, %r52, 2;
	add.s64 	%rd3, %rd11, %rd15;
	or.b32  	%r53, %r47, %r48;
	mul.wide.u32 	%rd16, %r53, 4;
	add.s64 	%rd4, %rd12, %rd16;
	and.b32  	%r2, %r34, 3;
	setp.lt.u32 	%p2, %r34, 4;
	mov.f32 	%f79, 0f00000000;
	mov.f32 	%f80, %f79;
	mov.f32 	%f81, %f79;
	mov.f32 	%f82, %f79;
	@%p2 bra 	$L__BB0_16;
	and.b32  	%r54, %r34, 2147483644;
	neg.s32 	%r240, %r54;
	mov.f32 	%f79, 0f00000000;
$L__BB0_3:
	setp.ne.s32 	%p3, %r1, 0;
	ld.global.u32 	%r5, [%rd1];
	ld.global.u32 	%r6, [%rd1+32];
	@%p3 bra 	$L__BB0_5;
	and.b32  	%r57, %r5, 65535;
	shl.b32 	%r58, %r6, 16;
	or.b32  	%r241, %r58, %r57;
	bra.uni 	$L__BB0_6;
$L__BB0_5:
	shr.u32 	%r55, %r5, 16;
	and.b32  	%r56, %r6, -65536;
	or.b32  	%r241, %r56, %r55;
$L__BB0_6:
	setp.eq.s32 	%p4, %r1, 0;
	ld.global.u16 	%r68, [%rd2];
	ld.global.u16 	%r69, [%rd2+2];
	shl.b32 	%r70, %r69, 16;
	or.b32  	%r59, %r70, %r68;
	ld.global.u16 	%r71, [%rd2+256];
	ld.global.u16 	%r72, [%rd2+258];
	shl.b32 	%r73, %r72, 16;
	or.b32  	%r60, %r73, %r71;
	ld.global.u16 	%r74, [%rd2+16];
	ld.global.u16 	%r75, [%rd2+18];
	shl.b32 	%r76, %r75, 16;
	or.b32  	%r61, %r76, %r74;
	ld.global.u16 	%r77, [%rd2+272];
	ld.global.u16 	%r78, [%rd2+274];
	shl.b32 	%r79, %r78, 16;
	or.b32  	%r62, %r79, %r77;
	ld.global.u16 	%r80, [%rd3];
	ld.global.u16 	%r81, [%rd3+32];
	shl.b32 	%r82, %r81, 16;
	or.b32  	%r63, %r82, %r80;
	ld.global.u16 	%r83, [%rd3+256];
	ld.global.u16 	%r84, [%rd3+288];
	shl.b32 	%r85, %r84, 16;
	or.b32  	%r64, %r85, %r83;
	ld.global.u16 	%r86, [%rd3+512];
	ld.global.u16 	%r87, [%rd3+544];
	shl.b32 	%r88, %r87, 16;
	or.b32  	%r65, %r88, %r86;
	ld.global.u16 	%r89, [%rd3+768];
	ld.global.u16 	%r90, [%rd3+800];
	shl.b32 	%r91, %r90, 16;
	or.b32  	%r66, %r91, %r89;
	// begin inline asm
	mma.sp::ordered_metadata.sync.aligned.m16n8k32.row.col.f32.bf16.bf16.f32 {%f35, %f36, %f37, %f38}, {%r59, %r60, %r61, %r62}, {%r63, %r64, %r65, %r66}, {%f79, %f80, %f81, %f82}, %r241, 0x0;

	// end inline asm
	st.global.f32 	[%rd4], %f35;
	st.global.f32 	[%rd4+4], %f36;
	st.global.f32 	[%rd4+512], %f37;
	st.global.f32 	[%rd4+516], %f38;
	ld.global.u32 	%r10, [%rd1];
	ld.global.u32 	%r11, [%rd1+32];
	@%p4 bra 	$L__BB0_8;
	shr.u32 	%r92, %r10, 16;
	and.b32  	%r93, %r11, -65536;
	or.b32  	%r242, %r93, %r92;
	bra.uni 	$L__BB0_9;
$L__BB0_8:
	and.b32  	%r94, %r10, 65535;
	shl.b32 	%r95, %r11, 16;
	or.b32  	%r242, %r95, %r94;
$L__BB0_9:
	setp.eq.s32 	%p5, %r1, 0;
	ld.global.u16 	%r105, [%rd2];
	ld.global.u16 	%r106, [%rd2+2];
	shl.b32 	%r107, %r106, 16;
	or.b32  	%r96, %r107, %r105;
	ld.global.u16 	%r108, [%rd2+256];
	ld.global.u16 	%r109, [%rd2+258];
	shl.b32 	%r110, %r109, 16;
	or.b32  	%r97, %r110, %r108;
	ld.global.u16 	%r111, [%rd2+16];
	ld.global.u16 	%r112, [%rd2+18];
	shl.b32 	%r113, %r112, 16;
	or.b32  	%r98, %r113, %r111;
	ld.global.u16 	%r114, [%rd2+272];
	ld.global.u16 	%r115, [%rd2+274];
	shl.b32 	%r116, %r115, 16;
	or.b32  	%r99, %r116, %r114;
	ld.global.u16 	%r117, [%rd3];
	ld.global.u16 	%r118, [%rd3+32];
	shl.b32 	%r119, %r118, 16;
	or.b32  	%r100, %r119, %r117;
	ld.global.u16 	%r120, [%rd3+256];
	ld.global.u16 	%r121, [%rd3+288];
	shl.b32 	%r122, %r121, 16;
	or.b32  	%r101, %r122, %r120;
	ld.global.u16 	%r123, [%rd3+512];
	ld.global.u16 	%r124, [%rd3+544];
	shl.b32 	%r125, %r124, 16;
	or.b32  	%r102, %r125, %r123;
	ld.global.u16 	%r126, [%rd3+768];
	ld.global.u16 	%r127, [%rd3+800];
	shl.b32 	%r128, %r127, 16;
	or.b32  	%r103, %r128, %r126;
	// begin inline asm
	mma.sp::ordered_metadata.sync.aligned.m16n8k32.row.col.f32.bf16.bf16.f32 {%f43, %f44, %f45, %f46}, {%r96, %r97, %r98, %r99}, {%r100, %r101, %r102, %r103}, {%f35, %f36, %f37, %f38}, %r242, 0x0;

	// end inline asm
	st.global.f32 	[%rd4], %f43;
	st.global.f32 	[%rd4+4], %f44;
	st.global.f32 	[%rd4+512], %f45;
	st.global.f32 	[%rd4+516], %f46;
	ld.global.u32 	%r15, [%rd1];
	ld.global.u32 	%r16, [%rd1+32];
	@%p5 bra 	$L__BB0_11;
	shr.u32 	%r129, %r15, 16;
	and.b32  	%r130, %r16, -65536;
	or.b32  	%r243, %r130, %r129;
	bra.uni 	$L__BB0_12;
$L__BB0_11:
	and.b32  	%r131, %r15, 65535;
	shl.b32 	%r132, %r16, 16;
	or.b32  	%r243, %r132, %r131;
$L__BB0_12:
	setp.eq.s32 	%p6, %r1, 0;
	ld.global.u16 	%r142, [%rd2];
	ld.global.u16 	%r143, [%rd2+2];
	shl.b32 	%r144, %r143, 16;
	or.b32  	%r133, %r144, %r142;
	ld.global.u16 	%r145, [%rd2+256];
	ld.global.u16 	%r146, [%rd2+258];
	shl.b32 	%r147, %r146, 16;
	or.b32  	%r134, %r147, %r145;
	ld.global.u16 	%r148, [%rd2+16];
	ld.global.u16 	%r149, [%rd2+18];
	shl.b32 	%r150, %r149, 16;
	or.b32  	%r135, %r150, %r148;
	ld.global.u16 	%r151, [%rd2+272];
	ld.global.u16 	%r152, [%rd2+274];
	shl.b32 	%r153, %r152, 16;
	or.b32  	%r136, %r153, %r151;
	ld.global.u16 	%r154, [%rd3];
	ld.global.u16 	%r155, [%rd3+32];
	shl.b32 	%r156, %r155, 16;
	or.b32  	%r137, %r156, %r154;
	ld.global.u16 	%r157, [%rd3+256];
	ld.global.u16 	%r158, [%rd3+288];
	shl.b32 	%r159, %r158, 16;
	or.b32  	%r138, %r159, %r157;
	ld.global.u16 	%r160, [%rd3+512];
	ld.global.u16 	%r161, [%rd3+544];
	shl.b32 	%r162, %r161, 16;
	or.b32  	%r139, %r162, %r160;
	ld.global.u16 	%r163, [%rd3+768];
	ld.global.u16 	%r164, [%rd3+800];
	shl.b32 	%r165, %r164, 16;
	or.b32  	%r140, %r165, %r163;
	// begin inline asm
	mma.sp::ordered_metadata.sync.aligned.m16n8k32.row.col.f32.bf16.bf16.f32 {%f51, %f52, %f53, %f54}, {%r133, %r134, %r135, %r136}, {%r137, %r138, %r139, %r140}, {%f43, %f44, %f45, %f46}, %r243, 0x0;

	// end inline asm
	st.global.f32 	[%rd4], %f51;
	st.global.f32 	[%rd4+4], %f52;
	st.global.f32 	[%rd4+512], %f53;
	st.global.f32 	[%rd4+516], %f54;
	ld.global.u32 	%r20, [%rd1];
	ld.global.u32 	%r21, [%rd1+32];
	@%p6 bra 	$L__BB0_14;
	shr.u32 	%r166, %r20, 16;
	and.b32  	%r167, %r21, -65536;
	or.b32  	%r244, %r167, %r166;
	bra.uni 	$L__BB0_15;
$L__BB0_14:
	and.b32  	%r168, %r20, 65535;
	shl.b32 	%r169, %r21, 16;
	or.b32  	%r244, %r169, %r168;
$L__BB0_15:
	ld.global.u16 	%r179, [%rd2];
	ld.global.u16 	%r180, [%rd2+2];
	shl.b32 	%r181, %r180, 16;
	or.b32  	%r170, %r181, %r179;
	ld.global.u16 	%r182, [%rd2+256];
	ld.global.u16 	%r183, [%rd2+258];
	shl.b32 	%r184, %r183, 16;
	or.b32  	%r171, %r184, %r182;
	ld.global.u16 	%r185, [%rd2+16];
	ld.global.u16 	%r186, [%rd2+18];
	shl.b32 	%r187, %r186, 16;
	or.b32  	%r172, %r187, %r185;
	ld.global.u16 	%r188, [%rd2+272];
	ld.global.u16 	%r189, [%rd2+274];
	shl.b32 	%r190, %r189, 16;
	or.b32  	%r173, %r190, %r188;
	ld.global.u16 	%r191, [%rd3];
	ld.global.u16 	%r192, [%rd3+32];
	shl.b32 	%r193, %r192, 16;
	or.b32  	%r174, %r193, %r191;
	ld.global.u16 	%r194, [%rd3+256];
	ld.global.u16 	%r195, [%rd3+288];
	shl.b32 	%r196, %r195, 16;
	or.b32  	%r175, %r196, %r194;
	ld.global.u16 	%r197, [%rd3+512];
	ld.global.u16 	%r198, [%rd3+544];
	shl.b32 	%r199, %r198, 16;
	or.b32  	%r176, %r199, %r197;
	ld.global.u16 	%r200, [%rd3+768];
	ld.global.u16 	%r201, [%rd3+800];
	shl.b32 	%r202, %r201, 16;
	or.b32  	%r177, %r202, %r200;
	// begin inline asm
	mma.sp::ordered_metadata.sync.aligned.m16n8k32.row.col.f32.bf16.bf16.f32 {%f79, %f80, %f81, %f82}, {%r170, %r171, %r172, %r173}, {%r174, %r175, %r176, %r177}, {%f51, %f52, %f53, %f54}, %r244, 0x0;

	// end inline asm
	st.global.f32 	[%rd4], %f79;
	st.global.f32 	[%rd4+4], %f80;
	st.global.f32 	[%rd4+512], %f81;
	st.global.f32 	[%rd4+516], %f82;
	add.s32 	%r240, %r240, 4;
	setp.ne.s32 	%p7, %r240, 0;
	@%p7 bra 	$L__BB0_3;
$L__BB0_16:
	setp.eq.s32 	%p8, %r2, 0;
	@%p8 bra 	$L__BB0_22;
	neg.s32 	%r245, %r2;
$L__BB0_18:
	.pragma "nounroll";
	setp.eq.s32 	%p9, %r1, 0;
	ld.global.u32 	%r28, [%rd1];
	ld.global.u32 	%r29, [%rd1+32];
	@%p9 bra 	$L__BB0_20;
	shr.u32 	%r203, %r28, 16;
	and.b32  	%r204, %r29, -65536;
	or.b32  	%r246, %r204, %r203;
	bra.uni 	$L__BB0_21;
$L__BB0_20:
	and.b32  	%r205, %r28, 65535;
	shl.b32 	%r206, %r29, 16;
	or.b32  	%r246, %r206, %r205;
$L__BB0_21:
	ld.global.u16 	%r216, [%rd2];
	ld.global.u16 	%r217, [%rd2+2];
	shl.b32 	%r218, %r217, 16;
	or.b32  	%r207, %r218, %r216;
	ld.global.u16 	%r219, [%rd2+256];
	ld.global.u16 	%r220, [%rd2+258];
	shl.b32 	%r221, %r220, 16;
	or.b32  	%r208, %r221, %r219;
	ld.global.u16 	%r222, [%rd2+16];
	ld.global.u16 	%r223, [%rd2+18];
	shl.b32 	%r224, %r223, 16;
	or.b32  	%r209, %r224, %r222;
	ld.global.u16 	%r225, [%rd2+272];
	ld.global.u16 	%r226, [%rd2+274];
	shl.b32 	%r227, %r226, 16;
	or.b32  	%r210, %r227, %r225;
	ld.global.u16 	%r228, [%rd3];
	ld.global.u16 	%r229, [%rd3+32];
	shl.b32 	%r230, %r229, 16;
	or.b32  	%r211, %r230, %r228;
	ld.global.u16 	%r231, [%rd3+256];
	ld.global.u16 	%r232, [%rd3+288];
	shl.b32 	%r233, %r232, 16;
	or.b32  	%r212, %r233, %r231;
	ld.global.u16 	%r234, [%rd3+512];
	ld.global.u16 	%r235, [%rd3+544];
	shl.b32 	%r236, %r235, 16;
	or.b32  	%r213, %r236, %r234;
	ld.global.u16 	%r237, [%rd3+768];
	ld.global.u16 	%r238, [%rd3+800];
	shl.b32 	%r239, %r238, 16;
	or.b32  	%r214, %r239, %r237;
	// begin inline asm
	mma.sp::ordered_metadata.sync.aligned.m16n8k32.row.col.f32.bf16.bf16.f32 {%f79, %f80, %f81, %f82}, {%r207, %r208, %r209, %r210}, {%r211, %r212, %r213, %r214}, {%f79, %f80, %f81, %f82}, %r246, 0x0;

	// end inline asm
	st.global.f32 	[%rd4], %f79;
	st.global.f32 	[%rd4+4], %f80;
	st.global.f32 	[%rd4+512], %f81;
	st.global.f32 	[%rd4+516], %f82;
	add.s32 	%r245, %r245, 1;
	setp.ne.s32 	%p10, %r245, 0;
	@%p10 bra 	$L__BB0_18;
$L__BB0_22:
	ret;

}
	// .globl	_Z32simpleOneTensorGemm_SharedMemAccP13__nv_bfloat16S0_PfPii
.visible .entry _Z32simpleOneTensorGemm_SharedMemAccP13__nv_bfloat16S0_PfPii(
	.param .u64 .ptr .align 1 _Z32simpleOneTensorGemm_SharedMemAccP13__nv_bfloat16S0_PfPii_param_0,
	.param .u64 .ptr .align 1 _Z32simpleOneTensorGemm_SharedMemAccP13__nv_bfloat16S0_PfPii_param_1,
	.param .u64 .ptr .align 1 _Z32simpleOneTensorGemm_SharedMemAccP13__nv_bfloat16S0_PfPii_param_2,
	.param .u64 .ptr .align 1 _Z32simpleOneTensorGemm_SharedMemAccP13__nv_bfloat16S0_PfPii_param_3,
	.param .u32 _Z32simpleOneTensorGemm_SharedMemAccP13__nv_bfloat16S0_PfPii_param_4
)
{
	.reg .pred 	%p<9>;
	.reg .b32 	%r<178>;
	.reg .b32 	%f<51>;
	.reg .b64 	%rd<16>;
	// demoted variable
	.shared .align 2 .b8 _ZZ32simpleOneTensorGemm_SharedMemAccP13__nv_bfloat16S0_PfPiiE5smemA[1024];
	// demoted variable
	.shared .align 2 .b8 _ZZ32simpleOneTensorGemm_SharedMemAccP13__nv_bfloat16S0_PfPiiE5smemB[1024];
	ld.param.u64 	%rd5, [_Z32simpleOneTensorGemm_SharedMemAccP13__nv_bfloat16S0_PfPii_param_0];
	ld.param.u64 	%rd6, [_Z32simpleOneTensorGemm_SharedMemAccP13__nv_bfloat16S0_PfPii_param_1];
	ld.param.u64 	%rd7, [_Z32simpleOneTensorGemm_SharedMemAccP13__nv_bfloat16S0_PfPii_param_2];
	ld.param.u64 	%rd8, [_Z32simpleOneTensorGemm_SharedMemAccP13__nv_bfloat16S0_PfPii_param_3];
	ld.param.u32 	%r24, [_Z32simpleOneTensorGemm_SharedMemAccP13__nv_bfloat16S0_PfPii_param_4];
	setp.lt.s32 	%p1, %r24, 1;
	@%p1 bra 	$L__BB1_15;
	mov.u32 	%r25, %tid.x;
	shr.u32 	%r26, %r25, 6;
	and.b32  	%r1, %r25, 1;
	shr.u32 	%r27, %r25, 2;
	and.b32  	%r28, %r27, 7;
	cvta.to.global.u64 	%rd9, %rd5;
	cvta.to.global.u64 	%rd10, %rd6;
	cvta.to.global.u64 	%rd11, %rd8;
	cvta.to.global.u64 	%rd12, %rd7;
	shl.b32 	%r29, %r25, 3;
	mov.u32 	%r30, _ZZ32simpleOneTensorGemm_SharedMemAccP13__nv_bfloat16S0_PfPiiE5smemA;
	add.s32 	%r2, %r30, %r29;
	shl.b32 	%r31, %r25, 2;
	mul.wide.u32 	%rd13, %r31, 2;
	add.s64 	%rd1, %rd9, %rd13;
	mov.u32 	%r32, _ZZ32simpleOneTensorGemm_SharedMemAccP13__nv_bfloat16S0_PfPiiE5smemB;
	add.s32 	%r3, %r32, %r29;
	add.s64 	%rd2, %rd10, %rd13;
	shl.b32 	%r33, %r26, 4;
	or.b32  	%r34, %r33, %r28;
	mul.wide.u32 	%rd14, %r34, 4;
	add.s64 	%rd3, %rd11, %rd14;
	shl.b32 	%r35, %r26, 8;
	shl.b32 	%r36, %r25, 1;
	and.b32  	%r37, %r36, 6;
	or.b32  	%r38, %r35, %r37;
	and.b32  	%r39, %r31, 112;
	or.b32  	%r40, %r38, %r39;
	shl.b32 	%r41, %r40, 1;
	add.s32 	%r4, %r30, %r41;
	and.b32  	%r42, %r27, 8;
	shl.b32 	%r43, %r25, 5;
	and.b32  	%r44, %r43, 96;
	or.b32  	%r45, %r42, %r44;
	or.b32  	%r46, %r45, %r28;
	shl.b32 	%r47, %r46, 1;
	add.s32 	%r5, %r32, %r47;
	or.b32  	%r48, %r40, %r42;
	mul.wide.u32 	%rd15, %r48, 4;
	add.s64 	%rd4, %rd12, %rd15;
	setp.eq.s32 	%p2, %r24, 1;
	mov.f32 	%f47, 0f00000000;
	mov.f32 	%f48, %f47;
	mov.f32 	%f49, %f47;
	mov.f32 	%f50, %f47;
	@%p2 bra 	$L__BB1_10;
	and.b32  	%r49, %r24, 2147483646;
	neg.s32 	%r174, %r49;
	mov.f32 	%f47, 0f00000000;
$L__BB1_3:
	setp.ne.s32 	%p3, %r1, 0;
	ld.global.v2.u32 	{%r50, %r51}, [%rd1];
	st.shared.v2.u32 	[%r2], {%r50, %r51};
	ld.global.v2.u32 	{%r52, %r53}, [%rd2];
	st.shared.v2.u32 	[%r3], {%r52, %r53};
	ld.global.u32 	%r8, [%rd3];
	ld.global.u32 	%r9, [%rd3+32];
	@%p3 bra 	$L__BB1_5;
	and.b32  	%r56, %r8, 65535;
	shl.b32 	%r57, %r9, 16;
	or.b32  	%r175, %r57, %r56;
	bra.uni 	$L__BB1_6;
$L__BB1_5:
	shr.u32 	%r54, %r8, 16;
	and.b32  	%r55, %r9, -65536;
	or.b32  	%r175, %r55, %r54;
$L__BB1_6:
	setp.eq.s32 	%p4, %r1, 0;
	bar.sync 	0;
	ld.shared.u16 	%r67, [%r4];
	ld.shared.u16 	%r68, [%r4+2];
	shl.b32 	%r69, %r68, 16;
	or.b32  	%r58, %r69, %r67;
	ld.shared.u16 	%r70, [%r4+256];
	ld.shared.u16 	%r71, [%r4+258];
	shl.b32 	%r72, %r71, 16;
	or.b32  	%r59, %r72, %r70;
	ld.shared.u16 	%r73, [%r4+16];
	ld.shared.u16 	%r74, [%r4+18];
	shl.b32 	%r75, %r74, 16;
	or.b32  	%r60, %r75, %r73;
	ld.shared.u16 	%r76, [%r4+272];
	ld.shared.u16 	%r77, [%r4+274];
	shl.b32 	%r78, %r77, 16;
	or.b32  	%r61, %r78, %r76;
	ld.shared.u16 	%r79, [%r5];
	ld.shared.u16 	%r80, [%r5+32];
	shl.b32 	%r81, %r80, 16;
	or.b32  	%r62, %r81, %r79;
	ld.shared.u16 	%r82, [%r5+256];
	ld.shared.u16 	%r83, [%r5+288];
	shl.b32 	%r84, %r83, 16;
	or.b32  	%r63, %r84, %r82;
	ld.shared.u16 	%r85, [%r5+512];
	ld.shared.u16 	%r86, [%r5+544];
	shl.b32 	%r87, %r86, 16;
	or.b32  	%r64, %r87, %r85;
	ld.shared.u16 	%r88, [%r5+768];
	ld.shared.u16 	%r89, [%r5+800];
	shl.b32 	%r90, %r89, 16;
	or.b32  	%r65, %r90, %r88;
	// begin inline asm
	mma.sp::ordered_metadata.sync.aligned.m16n8k32.row.col.f32.bf16.bf16.f32 {%f19, %f20, %f21, %f22}, {%r58, %r59, %r60, %r61}, {%r62, %r63, %r64, %r65}, {%f47, %f48, %f49, %f50}, %r175, 0x0;

	// end inline asm
	st.global.f32 	[%rd4], %f19;
	st.global.f32 	[%rd4+4], %f20;
	st.global.f32 	[%rd4+512], %f21;
	st.global.f32 	[%rd4+516], %f22;
	ld.global.v2.u32 	{%r91, %r92}, [%rd1];
	st.shared.v2.u32 	[%r2], {%r91, %r92};
	ld.global.v2.u32 	{%r93, %r94}, [%rd2];
	st.shared.v2.u32 	[%r3], {%r93, %r94};
	ld.global.u32 	%r13, [%rd3];
	ld.global.u32 	%r14, [%rd3+32];
	@%p4 bra 	$L__BB1_8;
	shr.u32 	%r95, %r13, 16;
	and.b32  	%r96, %r14, -65536;
	or.b32  	%r176, %r96, %r95;
	bra.uni 	$L__BB1_9;
$L__BB1_8:
	and.b32  	%r97, %r13, 65535;
	shl.b32 	%r98, %r14, 16;
	or.b32  	%r176, %r98, %r97;
$L__BB1_9:
	bar.sync 	0;
	ld.shared.u16 	%r108, [%r4];
	ld.shared.u16 	%r109, [%r4+2];
	shl.b32 	%r110, %r109, 16;
	or.b32  	%r99, %r110, %r108;
	ld.shared.u16 	%r111, [%r4+256];
	ld.shared.u16 	%r112, [%r4+258];
	shl.b32 	%r113, %r112, 16;
	or.b32  	%r100, %r113, %r111;
	ld.shared.u16 	%r114, [%r4+16];
	ld.shared.u16 	%r115, [%r4+18];
	shl.b32 	%r116, %r115, 16;
	or.b32  	%r101, %r116, %r114;
	ld.shared.u16 	%r117, [%r4+272];
	ld.shared.u16 	%r118, [%r4+274];
	shl.b32 	%r119, %r118, 16;
	or.b32  	%r102, %r119, %r117;
	ld.shared.u16 	%r120, [%r5];
	ld.shared.u16 	%r121, [%r5+32];
	shl.b32 	%r122, %r121, 16;
	or.b32  	%r103, %r122, %r120;
	ld.shared.u16 	%r123, [%r5+256];
	ld.shared.u16 	%r124, [%r5+288];
	shl.b32 	%r125, %r124, 16;
	or.b32  	%r104, %r125, %r123;
	ld.shared.u16 	%r126, [%r5+512];
	ld.shared.u16 	%r127, [%r5+544];
	shl.b32 	%r128, %r127, 16;
	or.b32  	%r105, %r128, %r126;
	ld.shared.u16 	%r129, [%r5+768];
	ld.shared.u16 	%r130, [%r5+800];
	shl.b32 	%r131, %r130, 16;
	or.b32  	%r106, %r131, %r129;
	// begin inline asm
	mma.sp::ordered_metadata.sync.aligned.m16n8k32.row.col.f32.bf16.bf16.f32 {%f47, %f48, %f49, %f50}, {%r99, %r100, %r101, %r102}, {%r103, %r104, %r105, %r106}, {%f19, %f20, %f21, %f22}, %r176, 0x0;

	// end inline asm
	st.global.f32 	[%rd4], %f47;
	st.global.f32 	[%rd4+4], %f48;
	st.global.f32 	[%rd4+512], %f49;
	st.global.f32 	[%rd4+516], %f50;
	add.s32 	%r174, %r174, 2;
	setp.ne.s32 	%p5, %r174, 0;
	@%p5 bra 	$L__BB1_3;
$L__BB1_10:
	and.b32  	%r132, %r24, 1;
	setp.eq.b32 	%p6, %r132, 1;
	not.pred 	%p7, %p6;
	@%p7 bra 	$L__BB1_15;
	setp.eq.s32 	%p8, %r1, 0;
	ld.global.v2.u32 	{%r133, %r134}, [%rd1];
	st.shared.v2.u32 	[%r2], {%r133, %r134};
	ld.global.v2.u32 	{%r135, %r136}, [%rd2];
	st.shared.v2.u32 	[%r3], {%r135, %r136};
	ld.global.u32 	%r19, [%rd3];
	ld.global.u32 	%r20, [%rd3+32];
	@%p8 bra 	$L__BB1_13;
	shr.u32 	%r137, %r19, 16;
	and.b32  	%r138, %r20, -65536;
	or.b32  	%r177, %r138, %r137;
	bra.uni 	$L__BB1_14;
$L__BB1_13:
	and.b32  	%r139, %r19, 65535;
	shl.b32 	%r140, %r20, 16;
	or.b32  	%r177, %r140, %r139;
$L__BB1_14:
	bar.sync 	0;
	ld.shared.u16 	%r150, [%r4];
	ld.shared.u16 	%r151, [%r4+2];
	shl.b32 	%r152, %r151, 16;
	or.b32  	%r141, %r152, %r150;
	ld.shared.u16 	%r153, [%r4+256];
	ld.shared.u16 	%r154, [%r4+258];
	shl.b32 	%r155, %r154, 16;
	or.b32  	%r142, %r155, %r153;
	ld.shared.u16 	%r156, [%r4+16];
	ld.shared.u16 	%r157, [%r4+18];
	shl.b32 	%r158, %r157, 16;
	or.b32  	%r143, %r158, %r156;
	ld.shared.u16 	%r159, [%r4+272];
	ld.shared.u16 	%r160, [%r4+274];
	shl.b32 	%r161, %r160, 16;
	or.b32  	%r144, %r161, %r159;
	ld.shared.u16 	%r162, [%r5];
	ld.shared.u16 	%r163, [%r5+32];
	shl.b32 	%r164, %r163, 16;
	or.b32  	%r145, %r164, %r162;
	ld.shared.u16 	%r165, [%r5+256];
	ld.shared.u16 	%r166, [%r5+288];
	shl.b32 	%r167, %r166, 16;
	or.b32  	%r146, %r167, %r165;
	ld.shared.u16 	%r168, [%r5+512];
	ld.shared.u16 	%r169, [%r5+544];
	shl.b32 	%r170, %r169, 16;
	or.b32  	%r147, %r170, %r168;
	ld.shared.u16 	%r171, [%r5+768];
	ld.shared.u16 	%r172, [%r5+800];
	shl.b32 	%r173, %r172, 16;
	or.b32  	%r148, %r173, %r171;
	// begin inline asm
	mma.sp::ordered_metadata.sync.aligned.m16n8k32.row.col.f32.bf16.bf16.f32 {%f35, %f36, %f37, %f38}, {%r141, %r142, %r143, %r144}, {%r145, %r146, %r147, %r148}, {%f47, %f48, %f49, %f50}, %r177, 0x0;

	// end inline asm
	st.global.f32 	[%rd4], %f35;
	st.global.f32 	[%rd4+4], %f36;
	st.global.f32 	[%rd4+512], %f37;
	st.global.f32 	[%rd4+516], %f38;
$L__BB1_15:
	ret;

}
	// .globl	_Z29simpleOneTensorGemm_WldmatrixP13__nv_bfloat16S0_PfPii
.visible .entry _Z29simpleOneTensorGemm_WldmatrixP13__nv_bfloat16S0_PfPii(
	.param .u64 .ptr .align 1 _Z29simpleOneTensorGemm_WldmatrixP13__nv_bfloat16S0_PfPii_param_0,
	.param .u64 .ptr .align 1 _Z29simpleOneTensorGemm_WldmatrixP13__nv_bfloat16S0_PfPii_param_1,
	.param .u64 .ptr .align 1 _Z29simpleOneTensorGemm_WldmatrixP13__nv_bfloat16S0_PfPii_param_2,
	.param .u64 .ptr .align 1 _Z29simpleOneTensorGemm_WldmatrixP13__nv_bfloat16S0_PfPii_param_3,
	.param .u32 _Z29simpleOneTensorGemm_WldmatrixP13__nv_bfloat16S0_PfPii_param_4
)
{
	.reg .pred 	%p<11>;
	.reg .b32 	%r<212>;
	.reg .b32 	%f<87>;
	.reg .b64 	%rd<16>;
	// demoted variable
	.shared .align 2 .b8 _ZZ29simpleOneTensorGemm_WldmatrixP13__nv_bfloat16S0_PfPiiE5smemA[1024];
	// demoted variable
	.shared .align 2 .b8 _ZZ29simpleOneTensorGemm_WldmatrixP13__nv_bfloat16S0_PfPiiE5smemB[1024];
	ld.param.u64 	%rd5, [_Z29simpleOneTensorGemm_WldmatrixP13__nv_bfloat16S0_PfPii_param_0];
	ld.param.u64 	%rd6, [_Z29simpleOneTensorGemm_WldmatrixP13__nv_bfloat16S0_PfPii_param_1];
	ld.param.u64 	%rd7, [_Z29simpleOneTensorGemm_WldmatrixP13__nv_bfloat16S0_PfPii_param_2];
	ld.param.u64 	%rd8, [_Z29simpleOneTensorGemm_WldmatrixP13__nv_bfloat16S0_PfPii_param_3];
	ld.param.u32 	%r38, [_Z29simpleOneTensorGemm_WldmatrixP13__nv_bfloat16S0_PfPii_param_4];
	setp.lt.s32 	%p1, %r38, 1;
	@%p1 bra 	$L__BB2_22;
	mov.u32 	%r39, %tid.x;
	shr.u32 	%r40, %r39, 6;
	and.b32  	%r1, %r39, 1;
	and.b32  	%r41, %r39, 31;
	shr.u32 	%r42, %r41, 2;
	cvta.to.global.u64 	%rd9, %rd5;
	cvta.to.global.u64 	%rd10, %rd6;
	cvta.to.global.u64 	%rd11, %rd8;
	cvta.to.global.u64 	%rd12, %rd7;
	shl.b32 	%r43, %r39, 3;
	mov.u32 	%r44, _ZZ29simpleOneTensorGemm_WldmatrixP13__nv_bfloat16S0_PfPiiE5smemA;
	add.s32 	%r2, %r44, %r43;
	shl.b32 	%r45, %r39, 2;
	mul.wide.u32 	%rd13, %r45, 2;
	add.s64 	%rd1, %rd9, %rd13;
	mov.u32 	%r46, _ZZ29simpleOneTensorGemm_WldmatrixP13__nv_bfloat16S0_PfPiiE5smemB;
	add.s32 	%r3, %r46, %r43;
	add.s64 	%rd2, %rd10, %rd13;
	shl.b32 	%r47, %r40, 4;
	or.b32  	%r48, %r47, %r42;
	mul.wide.u32 	%rd14, %r48, 4;
	add.s64 	%rd3, %rd11, %rd14;
	shl.b32 	%r49, %r40, 8;
	shr.u32 	%r50, %r39, 1;
	and.b32  	%r51, %r50, 8;
	or.b32  	%r52, %r49, %r51;
	shl.b32 	%r53, %r39, 4;
	and.b32  	%r54, %r53, 240;
	or.b32  	%r55, %r52, %r54;
	shl.b32 	%r56, %r55, 1;
	add.s32 	%r4, %r44, %r56;
	shr.u32 	%r57, %r39, 2;
	and.b32  	%r58, %r57, 8;
	and.b32  	%r59, %r50, 16;
	shl.b32 	%r60, %r39, 5;
	and.b32  	%r61, %r60, 992;
	or.b32  	%r62, %r61, %r59;
	add.s32 	%r5, %r46, %r62;
	shl.b32 	%r63, %r39, 1;
	and.b32  	%r64, %r63, 6;
	and.b32  	%r65, %r45, 112;
	or.b32  	%r66, %r64, %r65;
	or.b32  	%r67, %r66, %r49;
	or.b32  	%r68, %r67, %r58;
	mul.wide.u32 	%rd15, %r68, 4;
	add.s64 	%rd4, %rd12, %rd15;
	and.b32  	%r6, %r38, 3;
	setp.lt.u32 	%p2, %r38, 4;
	mov.f32 	%f79, 0f00000000;
	mov.f32 	%f80, %f79;
	mov.f32 	%f81, %f79;
	mov.f32 	%f82, %f79;
	@%p2 bra 	$L__BB2_16;
	and.b32  	%r69, %r38, 2147483644;
	neg.s32 	%r205, %r69;
	mov.f32 	%f79, 0f00000000;
$L__BB2_3:
	setp.ne.s32 	%p3, %r1, 0;
	ld.global.v2.u32 	{%r70, %r71}, [%rd1];
	st.shared.v2.u32 	[%r2], {%r70, %r71};
	ld.global.v2.u32 	{%r72, %r73}, [%rd2];
	st.shared.v2.u32 	[%r3], {%r72, %r73};
	ld.global.u32 	%r9, [%rd3];
	ld.global.u32 	%r10, [%rd3+32];
	@%p3 bra 	$L__BB2_5;
	and.b32  	%r76, %r9, 65535;
	shl.b32 	%r77, %r10, 16;
	or.b32  	%r206, %r77, %r76;
	bra.uni 	$L__BB2_6;
$L__BB2_5:
	shr.u32 	%r74, %r9, 16;
	and.b32  	%r75, %r10, -65536;
	or.b32  	%r206, %r75, %r74;
$L__BB2_6:
	setp.eq.s32 	%p4, %r1, 0;
	bar.sync 	0;
	// begin inline asm
	ldmatrix.sync.aligned.x4.m8n8.shared.b16 {%r78, %r79, %r80, %r81}, [%r4];

	// end inline asm
	// begin inline asm
	ldmatrix.sync.aligned.x4.m8n8.shared.trans.b16 {%r83, %r84, %r85, %r86}, [%r5];

	// end inline asm
	// begin inline asm
	mma.sp::ordered_metadata.sync.aligned.m16n8k32.row.col.f32.bf16.bf16.f32 {%f35, %f36, %f37, %f38}, {%r78, %r79, %r80, %r81}, {%r83, %r84, %r85, %r86}, {%f79, %f80, %f81, %f82}, %r206, 0x0;

	// end inline asm
	st.global.f32 	[%rd4], %f35;
	st.global.f32 	[%rd4+4], %f36;
	st.global.f32 	[%rd4+512], %f37;
	st.global.f32 	[%rd4+516], %f38;
	ld.global.v2.u32 	{%r97, %r98}, [%rd1];
	st.shared.v2.u32 	[%r2], {%r97, %r98};
	ld.global.v2.u32 	{%r99, %r100}, [%rd2];
	st.shared.v2.u32 	[%r3], {%r99, %r100};
	ld.global.u32 	%r14, [%rd3];
	ld.global.u32 	%r15, [%rd3+32];
	@%p4 bra 	$L__BB2_8;
	shr.u32 	%r101, %r14, 16;
	and.b32  	%r102, %r15, -65536;
	or.b32  	%r207, %r102, %r101;
	bra.uni 	$L__BB2_9;
$L__BB2_8:
	and.b32  	%r103, %r14, 65535;
	shl.b32 	%r104, %r15, 16;
	or.b32  	%r207, %r104, %r103;
$L__BB2_9:
	setp.eq.s32 	%p5, %r1, 0;
	bar.sync 	0;
	// begin inline asm
	ldmatrix.sync.aligned.x4.m8n8.shared.b16 {%r105, %r106, %r107, %r108}, [%r4];

	// end inline asm
	// begin inline asm
	ldmatrix.sync.aligned.x4.m8n8.shared.trans.b16 {%r110, %r111, %r112, %r113}, [%r5];

	// end inline asm
	// begin inline asm
	mma.sp::ordered_metadata.sync.aligned.m16n8k32.row.col.f32.bf16.bf16.f32 {%f43, %f44, %f45, %f46}, {%r105, %r106, %r107, %r108}, {%r110, %r111, %r112, %r113}, {%f35, %f36, %f37, %f38}, %r207, 0x0;

	// end inline asm
	st.global.f32 	[%rd4], %f43;
	st.global.f32 	[%rd4+4], %f44;
	st.global.f32 	[%rd4+512], %f45;
	st.global.f32 	[%rd4+516], %f46;
	ld.global.v2.u32 	{%r124, %r125}, [%rd1];
	st.shared.v2.u32 	[%r2], {%r124, %r125};
	ld.global.v2.u32 	{%r126, %r127}, [%rd2];
	st.shared.v2.u32 	[%r3], {%r126, %r127};
	ld.global.u32 	%r19, [%rd3];
	ld.global.u32 	%r20, [%rd3+32];
	@%p5 bra 	$L__BB2_11;
	shr.u32 	%r128, %r19, 16;
	and.b32  	%r129, %r20, -65536;
	or.b32  	%r208, %r129, %r128;
	bra.uni 	$L__BB2_12;
$L__BB2_11:
	and.b32  	%r130, %r19, 65535;
	shl.b32 	%r131, %r20, 16;
	or.b32  	%r208, %r131, %r130;
$L__BB2_12:
	setp.eq.s32 	%p6, %r1, 0;
	bar.sync 	0;
	// begin inline asm
	ldmatrix.sync.aligned.x4.m8n8.shared.b16 {%r132, %r133, %r134, %r135}, [%r4];

	// end inline asm
	// begin inline asm
	ldmatrix.sync.aligned.x4.m8n8.shared.trans.b16 {%r137, %r138, %r139, %r140}, [%r5];

	// end inline asm
	// begin inline asm
	mma.sp::ordered_metadata.sync.aligned.m16n8k32.row.col.f32.bf16.bf16.f32 {%f51, %f52, %f53, %f54}, {%r132, %r133, %r134, %r135}, {%r137, %r138, %r139, %r140}, {%f43, %f44, %f45, %f46}, %r208, 0x0;

	// end inline asm
	st.global.f32 	[%rd4], %f51;
	st.global.f32 	[%rd4+4], %f52;
	st.global.f32 	[%rd4+512], %f53;
	st.global.f32 	[%rd4+516], %f54;
	ld.global.v2.u32 	{%r151, %r152}, [%rd1];
	st.shared.v2.u32 	[%r2], {%r151, %r152};
	ld.global.v2.u32 	{%r153, %r154}, [%rd2];
	st.shared.v2.u32 	[%r3], {%r153, %r154};
	ld.global.u32 	%r24, [%rd3];
	ld.global.u32 	%r25, [%rd3+32];
	@%p6 bra 	$L__BB2_14;
	shr.u32 	%r155, %r24, 16;
	and.b32  	%r156, %r25, -65536;
	or.b32  	%r209, %r156, %r155;
	bra.uni 	$L__BB2_15;
$L__BB2_14:
	and.b32  	%r157, %r24, 65535;
	shl.b32 	%r158, %r25, 16;
	or.b32  	%r209, %r158, %r157;
$L__BB2_15:
	bar.sync 	0;
	// begin inline asm
	ldmatrix.sync.aligned.x4.m8n8.shared.b16 {%r159, %r160, %r161, %r162}, [%r4];

	// end inline asm
	// begin inline asm
	ldmatrix.sync.aligned.x4.m8n8.shared.trans.b16 {%r164, %r165, %r166, %r167}, [%r5];

	// end inline asm
	// begin inline asm
	mma.sp::ordered_metadata.sync.aligned.m16n8k32.row.col.f32.bf16.bf16.f32 {%f79, %f80, %f81, %f82}, {%r159, %r160, %r161, %r162}, {%r164, %r165, %r166, %r167}, {%f51, %f52, %f53, %f54}, %r209, 0x0;

	// end inline asm
	st.global.f32 	[%rd4], %f79;
	st.global.f32 	[%rd4+4], %f80;
	st.global.f32 	[%rd4+512], %f81;
	st.global.f32 	[%rd4+516], %f82;
	add.s32 	%r205, %r205, 4;
	setp.ne.s32 	%p7, %r205, 0;
	@%p7 bra 	$L__BB2_3;
$L__BB2_16:
	setp.eq.s32 	%p8, %r6, 0;
	@%p8 bra 	$L__BB2_22;
	neg.s32 	%r210, %r6;
$L__BB2_18:
	.pragma "nounroll";
	setp.eq.s32 	%p9, %r1, 0;
	ld.global.v2.u32 	{%r178, %r179}, [%rd1];
	st.shared.v2.u32 	[%r2], {%r178, %r179};
	ld.global.v2.u32 	{%r180, %r181}, [%rd2];
	st.shared.v2.u32 	[%r3], {%r180, %r181};
	ld.global.u32 	%r32, [%rd3];
	ld.global.u32 	%r33, [%rd3+32];
	@%p9 bra 	$L__BB2_20;
	shr.u32 	%r182, %r32, 16;
	and.b32  	%r183, %r33, -65536;
	or.b32  	%r211, %r183, %r182;
	bra.uni 	$L__BB2_21;
$L__BB2_20:
	and.b32  	%r184, %r32, 65535;
	shl.b32 	%r185, %r33, 16;
	or.b32  	%r211, %r185, %r184;
$L__BB2_21:
	bar.sync 	0;
	// begin inline asm
	ldmatrix.sync.aligned.x4.m8n8.shared.b16 {%r186, %r187, %r188, %r189}, [%r4];

	// end inline asm
	// begin inline asm
	ldmatrix.sync.aligned.x4.m8n8.shared.trans.b16 {%r191, %r192, %r193, %r194}, [%r5];

	// end inline asm
	// begin inline asm
	mma.sp::ordered_metadata.sync.aligned.m16n8k32.row.col.f32.bf16.bf16.f32 {%f79, %f80, %f81, %f82}, {%r186, %r187, %r188, %r189}, {%r191, %r192, %r193, %r194}, {%f79, %f80, %f81, %f82}, %r211, 0x0;

	// end inline asm
	st.global.f32 	[%rd4], %f79;
	st.global.f32 	[%rd4+4], %f80;
	st.global.f32 	[%rd4+512], %f81;
	st.global.f32 	[%rd4+516], %f82;
	add.s32 	%r210, %r210, 1;
	setp.ne.s32 	%p10, %r210, 0;
	@%p10 bra 	$L__BB2_18;
$L__BB2_22:
	ret;

}
	// .globl	_ZN3cub18CUB_300001_SM_10006detail11EmptyKernelIvEEvv
.visible .entry _ZN3cub18CUB_300001_SM_10006detail11EmptyKernelIvEEvv()
{


	ret;

}


// ===== COMPILED SASS (sm_100) =====

	.target	sm_100

	.elftype	@"ET_EXEC"


//--------------------- .note.nv.tkinfo           --------------------------
	.section	.note.nv.tkinfo,"",@"SHT_NOTE"
	.sectionflags	@"SHF_NOTE_NV_TKINFO"
	.tkinfo
        /*0018*/ 	.word	0x00000002
        /*0030*/ 	.string	""
        /*0030*/ 	.string	"ptxas"
        /*0030*/ 	.string	"Cuda compilation tools, release 13.0, V13.0.88"
        /*0030*/ 	.string	"Build cuda_13.0.r13.0/compiler.36424714_0"
        /*0030*/ 	.string	"-arch sm_100 -m 64 "



//--------------------- .note.nv.cuinfo           --------------------------
	.section	.note.nv.cuinfo,"",@"SHT_NOTE"
	.sectionflags	@"SHF_NOTE_NV_CUINFO"
        /*0018*/ 	.short	0x0002
        /*001a*/ 	.short	0x0064
        /*001c*/ 	.short	0x0082
	.zero		2


//--------------------- .nv.info                  --------------------------
	.section	.nv.info,"",@"SHT_CUDA_INFO"
	.align	4


	//----- nvinfo : EIATTR_REGCOUNT
	.align		4
        /*0000*/ 	.byte	0x04, 0x2f
        /*0002*/ 	.short	(.L_44 - .L_43)
	.align		4
.L_43:
        /*0004*/ 	.word	index@(_Z32simpleOneTensorGemm_GlobalMemAccP13__nv_bfloat16S0_PfPii)
        /*0008*/ 	.word	0x0000001d


	//----- nvinfo : EIATTR_FRAME_SIZE
	.align		4
.L_44:
        /*000c*/ 	.byte	0x04, 0x11
        /*000e*/ 	.short	(.L_46 - .L_45)
	.align		4
.L_45:
        /*0010*/ 	.word	index@(_Z32simpleOneTensorGemm_GlobalMemAccP13__nv_bfloat16S0_PfPii)
        /*0014*/ 	.word	0x00000000


	//----- nvinfo : EIATTR_REGCOUNT
	.align		4
.L_46:
        /*0018*/ 	.byte	0x04, 0x2f
        /*001a*/ 	.short	(.L_48 - .L_47)
	.align		4
.L_47:
        /*001c*/ 	.word	index@(_Z32simpleOneTensorGemm_SharedMemAccP13__nv_bfloat16S0_PfPii)
        /*0020*/ 	.word	0x00000020


	//----- nvinfo : EIATTR_FRAME_SIZE
	.align		4
.L_48:
        /*0024*/ 	.byte	0x04, 0x11
        /*0026*/ 	.short	(.L_50 - .L_49)
	.align		4
.L_49:
        /*0028*/ 	.word	index@(_Z32simpleOneTensorGemm_SharedMemAccP13__nv_bfloat16S0_PfPii)
        /*002c*/ 	.word	0x00000000


	//----- nvinfo : EIATTR_REGCOUNT
	.align		4
.L_50:
        /*0030*/ 	.byte	0x04, 0x2f
        /*0032*/ 	.short	(.L_52 - .L_51)
	.align		4
.L_51:
        /*0034*/ 	.word	index@(_Z29simpleOneTensorGemm_WldmatrixP13__nv_bfloat16S0_PfPii)
        /*0038*/ 	.word	0x0000001f


	//----- nvinfo : EIATTR_FRAME_SIZE
	.align		4
.L_52:
        /*003c*/ 	.byte	0x04, 0x11
        /*003e*/ 	.short	(.L_54 - .L_53)
	.align		4
.L_53:
        /*0040*/ 	.word	index@(_Z29simpleOneTensorGemm_WldmatrixP13__nv_bfloat16S0_PfPii)
        /*0044*/ 	.word	0x00000000


	//----- nvinfo : EIATTR_REGCOUNT
	.align		4
.L_54:
        /*0048*/ 	.byte	0x04, 0x2f
        /*004a*/ 	.short	(.L_56 - .L_55)
	.align		4
.L_55:
        /*004c*/ 	.word	index@(_ZN3cub18CUB_300001_SM_10006detail11EmptyKernelIvEEvv)
        /*0050*/ 	.word	0x00000004


	//----- nvinfo : EIATTR_FRAME_SIZE
	.align		4
.L_56:
        /*0054*/ 	.byte	0x04, 0x11
        /*0056*/ 	.short	(.L_58 - .L_57)
	.align		4
.L_57:
        /*0058*/ 	.word	index@(_ZN3cub18CUB_300001_SM_10006detail11EmptyKernelIvEEvv)
        /*005c*/ 	.word	0x00000000


	//----- nvinfo : EIATTR_MIN_STACK_SIZE
	.align		4
.L_58:
        /*0060*/ 	.byte	0x04, 0x12
        /*0062*/ 	.short	(.L_60 - .L_59)
	.align		4
.L_59:
        /*0064*/ 	.word	index@(_ZN3cub18CUB_300001_SM_10006detail11EmptyKernelIvEEvv)
        /*0068*/ 	.word	0x00000000


	//----- nvinfo : EIATTR_MIN_STACK_SIZE
	.align		4
.L_60:
        /*006c*/ 	.byte	0x04, 0x12
        /*006e*/ 	.short	(.L_62 - .L_61)
	.align		4
.L_61:
        /*0070*/ 	.word	index@(_Z29simpleOneTensorGemm_WldmatrixP13__nv_bfloat16S0_PfPii)
        /*0074*/ 	.word	0x00000000


	//----- nvinfo : EIATTR_MIN_STACK_SIZE
	.align		4
.L_62:
        /*0078*/ 	.byte	0x04, 0x12
        /*007a*/ 	.short	(.L_64 - .L_63)
	.align		4
.L_63:
        /*007c*/ 	.word	index@(_Z32simpleOneTensorGemm_SharedMemAccP13__nv_bfloat16S0_PfPii)
        /*0080*/ 	.word	0x00000000


	//----- nvinfo : EIATTR_MIN_STACK_SIZE
	.align		4
.L_64:
        /*0084*/ 	.byte	0x04, 0x12
        /*0086*/ 	.short	(.L_66 - .L_65)
	.align		4
.L_65:
        /*0088*/ 	.word	index@(_Z32simpleOneTensorGemm_GlobalMemAccP13__nv_bfloat16S0_PfPii)
        /*008c*/ 	.word	0x00000000
.L_66:


//--------------------- .nv.compat                --------------------------
	.section	.nv.compat,"",@"SHT_CUDA_COMPAT_INFO"
	.align	4
        /*0000*/ 	.byte	0x02, 0x09, 0x00, 0x00, 0x02, 0x02, 0x01, 0x00, 0x02, 0x05, 0x05, 0x00, 0x03, 0x07, 0x01, 0x01
        /*0010*/ 	.byte	0x02, 0x03, 0x00, 0x00, 0x02, 0x06, 0x01, 0x00, 0x04, 0x0b, 0x08, 0x00, 0x09, 0x00, 0x00, 0x00
        /*0020*/ 	.byte	0x00, 0x00, 0x00, 0x00


//--------------------- .nv.info._ZN3cub18CUB_300001_SM_10006detail11EmptyKernelIvEEvv --------------------------
	.section	.nv.info._ZN3cub18CUB_300001_SM_10006detail11EmptyKernelIvEEvv,"",@"SHT_CUDA_INFO"
	.sectionflags	@""
	.align	4


	//----- nvinfo : EIATTR_CUDA_API_VERSION
	.align		4
        /*0000*/ 	.byte	0x04, 0x37
        /*0002*/ 	.short	(.L_68 - .L_67)
.L_67:
        /*0004*/ 	.word	0x00000082


	//----- nvinfo : EIATTR_SPARSE_MMA_MASK
	.align		4
.L_68:
        /*0008*/ 	.byte	0x03, 0x50
        /*000a*/ 	.short	0x0000


	//----- nvinfo : EIATTR_MAXREG_COUNT
	.align		4
        /*000c*/ 	.byte	0x03, 0x1b
        /*000e*/ 	.short	0x00ff


	//----- nvinfo : EIATTR_MERCURY_ISA_VERSION
	.align		4
        /*0010*/ 	.byte	0x03, 0x5f
        /*0012*/ 	.short	0x0101


	//----- nvinfo : EIATTR_VRC_CTA_INIT_COUNT
	.align		4
        /*0014*/ 	.byte	0x02, 0x4a
	.zero		1
	.zero		1


	//----- nvinfo : EIATTR_EXIT_INSTR_OFFSETS
	.align		4
        /*0018*/ 	.byte	0x04, 0x1c
        /*001a*/ 	.short	(.L_70 - .L_69)


	//   ....[0]....
.L_69:
        /*001c*/ 	.word	0x00000010


	//----- nvinfo : EIATTR_SW_WAR
	.align		4
.L_70:
        /*0020*/ 	.byte	0x04, 0x36
        /*0022*/ 	.short	(.L_72 - .L_71)
.L_71:
        /*0024*/ 	.word	0x00000008
.L_72:


//--------------------- .nv.info._Z29simpleOneTensorGemm_WldmatrixP13__nv_bfloat16S0_PfPii --------------------------
	.section	.nv.info._Z29simpleOneTensorGemm_WldmatrixP13__nv_bfloat16S0_PfPii,"",@"SHT_CUDA_INFO"
	.sectionflags	@""
	.align	4


	//----- nvinfo : EIATTR_CUDA_API_VERSION
	.align		4
        /*0000*/ 	.byte	0x04, 0x37
        /*0002*/ 	.short	(.L_74 - .L_73)
.L_73:
        /*0004*/ 	.word	0x00000082


	//----- nvinfo : EIATTR_KPARAM_INFO
	.align		4
.L_74:
        /*0008*/ 	.byte	0x04, 0x17
        /*000a*/ 	.short	(.L_76 - .L_75)
.L_75:
        /*000c*/ 	.word	0x00000000
        /*0010*/ 	.short	0x0004
        /*0012*/ 	.short	0x0020
        /*0014*/ 	.byte	0x00, 0xf0, 0x11, 0x00


	//----- nvinfo : EIATTR_KPARAM_INFO
	.align		4
.L_76:
        /*0018*/ 	.byte	0x04, 0x17
        /*001a*/ 	.short	(.L_78 - .L_77)
.L_77:
        /*001c*/ 	.word	0x00000000
        /*0020*/ 	.short	0x0003
        /*0022*/ 	.short	0x0018
        /*0024*/ 	.byte	0x00, 0xf5, 0x21, 0x00


	//----- nvinfo : EIATTR_KPARAM_INFO
	.align		4
.L_78:
        /*0028*/ 	.byte	0x04, 0x17
        /*002a*/ 	.short	(.L_80 - .L_79)
.L_79:
        /*002c*/ 	.word	0x00000000
        /*0030*/ 	.short	0x0002
        /*0032*/ 	.short	0x0010
        /*0034*/ 	.byte	0x00, 0xf5, 0x21, 0x00


	//----- nvinfo : EIATTR_KPARAM_INFO
	.align		4
.L_80:
        /*0038*/ 	.byte	0x04, 0x17
        /*003a*/ 	.short	(.L_82 - .L_81)
.L_81:
        /*003c*/ 	.word	0x00000000
        /*0040*/ 	.short	0x0001
        /*0042*/ 	.short	0x0008
        /*0044*/ 	.byte	0x00, 0xf5, 0x21, 0x00


	//----- nvinfo : EIATTR_KPARAM_INFO
	.align		4
.L_82:
        /*0048*/ 	.byte	0x04, 0x17
        /*004a*/ 	.short	(.L_84 - .L_83)
.L_83:
        /*004c*/ 	.word	0x00000000
        /*0050*/ 	.short	0x0000
        /*0052*/ 	.short	0x0000
        /*0054*/ 	.byte	0x00, 0xf5, 0x21, 0x00


	//----- nvinfo : EIATTR_SPARSE_MMA_MASK
	.align		4
.L_84:
        /*0058*/ 	.byte	0x03, 0x50
        /*005a*/ 	.short	0x0010


	//----- nvinfo : EIATTR_MAXREG_COUNT
	.align		4
        /*005c*/ 	.byte	0x03, 0x1b
        /*005e*/ 	.short	0x00ff


	//----- nvinfo : EIATTR_NUM_BARRIERS
	.align		4
        /*0060*/ 	.byte	0x02, 0x4c
        /*0062*/ 	.byte	0x01
	.zero		1


	//----- nvinfo : EIATTR_MERCURY_ISA_VERSION
	.align		4
        /*0064*/ 	.byte	0x03, 0x5f
        /*0066*/ 	.short	0x0101


	//----- nvinfo : EIATTR_VRC_CTA_INIT_COUNT
	.align		4
        /*0068*/ 	.byte	0x02, 0x4a
	.zero		1
	.zero		1


	//----- nvinfo : EIATTR_EXIT_INSTR_OFFSETS
	.align		4
        /*006c*/ 	.byte	0x04, 0x1c
        /*006e*/ 	.short	(.L_86 - .L_85)


	//   ....[0]....
.L_85:
        /*0070*/ 	.word	0x00000030


	//   ....[1]....
        /*0074*/ 	.word	0x00000850


	//   ....[2]....
        /*0078*/ 	.word	0x000009e0


	//----- nvinfo : EIATTR_CBANK_PARAM_SIZE
	.align		4
.L_86:
        /*007c*/ 	.byte	0x03, 0x19
        /*007e*/ 	.short	0x0024


	//----- nvinfo : EIATTR_PARAM_CBANK
	.align		4
        /*0080*/ 	.byte	0x04, 0x0a
        /*0082*/ 	.short	(.L_88 - .L_87)
	.align		4
.L_87:
        /*0084*/ 	.word	index@(.nv.constant0._Z29simpleOneTensorGemm_WldmatrixP13__nv_bfloat16S0_PfPii)
        /*0088*/ 	.short	0x0380
        /*008a*/ 	.short	0x0024


	//----- nvinfo : EIATTR_SW_WAR
	.align		4
.L_88:
        /*008c*/ 	.byte	0x04, 0x36
        /*008e*/ 	.short	(.L_90 - .L_89)
.L_89:
        /*0090*/ 	.word	0x00000008
.L_90:


//--------------------- .nv.info._Z32simpleOneTensorGemm_SharedMemAccP13__nv_bfloat16S0_PfPii --------------------------
	.section	.nv.info._Z32simpleOneTensorGemm_SharedMemAccP13__nv_bfloat16S0_PfPii,"",@"SHT_CUDA_INFO"
	.sectionflags	@""
	.align	4


	//----- nvinfo : EIATTR_CUDA_API_VERSION
	.align		4
        /*0000*/ 	.byte	0x04, 0x37
        /*0002*/ 	.short	(.L_92 - .L_91)
.L_91:
        /*0004*/ 	.word	0x00000082


	//----- nvinfo : EIATTR_KPARAM_INFO
	.align		4
.L_92:
        /*0008*/ 	.byte	0x04, 0x17
        /*000a*/ 	.short	(.L_94 - .L_93)
.L_93:
        /*000c*/ 	.word	0x00000000
        /*0010*/ 	.short	0x0004
        /*0012*/ 	.short	0x0020
        /*0014*/ 	.byte	0x00, 0xf0, 0x11, 0x00


	//----- nvinfo : EIATTR_KPARAM_INFO
	.align		4
.L_94:
        /*0018*/ 	.byte	0x04, 0x17
        /*001a*/ 	.short	(.L_96 - .L_95)
.L_95:
        /*001c*/ 	.word	0x00000000
        /*0020*/ 	.short	0x0003
        /*0022*/ 	.short	0x0018
        /*0024*/ 	.byte	0x00, 0xf5, 0x21, 0x00


	//----- nvinfo : EIATTR_KPARAM_INFO
	.align		4
.L_96:
        /*0028*/ 	.byte	0x04, 0x17
        /*002a*/ 	.short	(.L_98 - .L_97)
.L_97:
        /*002c*/ 	.word	0x00000000
        /*0030*/ 	.short	0x0002
        /*0032*/ 	.short	0x0010
        /*0034*/ 	.byte	0x00, 0xf5, 0x21, 0x00


	//----- nvinfo : EIATTR_KPARAM_INFO
	.align		4
.L_98:
        /*0038*/ 	.byte	0x04, 0x17
        /*003a*/ 	.short	(.L_100 - .L_99)
.L_99:
        /*003c*/ 	.word	0x00000000
        /*0040*/ 	.short	0x0001
        /*0042*/ 	.short	0x0008
        /*0044*/ 	.byte	0x00, 0xf5, 0x21, 0x00


	//----- nvinfo : EIATTR_KPARAM_INFO
	.align		4
.L_100:
        /*0048*/ 	.byte	0x04, 0x17
        /*004a*/ 	.short	(.L_102 - .L_101)
.L_101:
        /*004c*/ 	.word	0x00000000
        /*0050*/ 	.short	0x0000
        /*0052*/ 	.short	0x0000
        /*0054*/ 	.byte	0x00, 0xf5, 0x21, 0x00


	//----- nvinfo : EIATTR_SPARSE_MMA_MASK
	.align		4
.L_102:
        /*0058*/ 	.byte	0x03, 0x50
        /*005a*/ 	.short	0x0010


	//----- nvinfo : EIATTR_MAXREG_COUNT
	.align		4
        /*005c*/ 	.byte	0x03, 0x1b
        /*005e*/ 	.short	0x00ff


	//----- nvinfo : EIATTR_NUM_BARRIERS
	.align		4
        /*0060*/ 	.byte	0x02, 0x4c
        /*0062*/ 	.byte	0x01
	.zero		1


	//----- nvinfo : EIATTR_MERCURY_ISA_VERSION
	.align		4
        /*0064*/ 	.byte	0x03, 0x5f
        /*0066*/ 	.short	0x0101


	//----- nvinfo : EIATTR_VRC_CTA_INIT_COUNT
	.align		4
        /*0068*/ 	.byte	0x02, 0x4a
	.zero		1
	.zero		1


	//----- nvinfo : EIATTR_EXIT_INSTR_OFFSETS
	.align		4
        /*006c*/ 	.byte	0x04, 0x1c
        /*006e*/ 	.short	(.L_104 - .L_103)


	//   ....[0]....
.L_103:
        /*0070*/ 	.word	0x00000030


	//   ....[1]....
        /*0074*/ 	.word	0x00000880


	//   ....[2]....
        /*0078*/ 	.word	0x00000b30


	//----- nvinfo : EIATTR_CBANK_PARAM_SIZE
	.align		4
.L_104:
        /*007c*/ 	.byte	0x03, 0x19
        /*007e*/ 	.short	0x0024


	//----- nvinfo : EIATTR_PARAM_CBANK
	.align		4
        /*0080*/ 	.byte	0x04, 0x0a
        /*0082*/ 	.short	(.L_106 - .L_105)
	.align		4
.L_105:
        /*0084*/ 	.word	index@(.nv.constant0._Z32simpleOneTensorGemm_SharedMemAccP13__nv_bfloat16S0_PfPii)
        /*0088*/ 	.short	0x0380
        /*008a*/ 	.short	0x0024


	//----- nvinfo : EIATTR_SW_WAR
	.align		4
.L_106:
        /*008c*/ 	.byte	0x04, 0x36
        /*008e*/ 	.short	(.L_108 - .L_107)
.L_107:
        /*0090*/ 	.word	0x00000008
.L_108:


//--------------------- .nv.info._Z32simpleOneTensorGemm_GlobalMemAccP13__nv_bfloat16S0_PfPii --------------------------
	.section	.nv.info._Z32simpleOneTensorGemm_GlobalMemAccP13__nv_bfloat16S0_PfPii,"",@"SHT_CUDA_INFO"
	.sectionflags	@""
	.align	4


	//----- nvinfo : EIATTR_CUDA_API_VERSION
	.align		4
        /*0000*/ 	.byte	0x04, 0x37
        /*0002*/ 	.short	(.L_110 - .L_109)
.L_109:
        /*0004*/ 	.word	0x00000082


	//----- nvinfo : EIATTR_KPARAM_INFO
	.align		4
.L_110:
        /*0008*/ 	.byte	0x04, 0x17
        /*000a*/ 	.short	(.L_112 - .L_111)
.L_111:
        /*000c*/ 	.word	0x00000000
        /*0010*/ 	.short	0x0004
        /*0012*/ 	.short	0x0020
        /*0014*/ 	.byte	0x00, 0xf0, 0x11, 0x00


	//----- nvinfo : EIATTR_KPARAM_INFO
	.align		4
.L_112:
        /*0018*/ 	.byte	0x04, 0x17
        /*001a*/ 	.short	(.L_114 - .L_113)
.L_113:
        /*001c*/ 	.word	0x00000000
        /*0020*/ 	.short	0x0003
        /*0022*/ 	.short	0x0018
        /*0024*/ 	.byte	0x00, 0xf5, 0x21, 0x00


	//----- nvinfo : EIATTR_KPARAM_INFO
	.align		4
.L_114:
        /*0028*/ 	.byte	0x04, 0x17
        /*002a*/ 	.short	(.L_116 - .L_115)
.L_115:
        /*002c*/ 	.word	0x00000000
        /*0030*/ 	.short	0x0002
        /*0032*/ 	.short	0x0010
        /*0034*/ 	.byte	0x00, 0xf5, 0x21, 0x00


	//----- nvinfo : EIATTR_KPARAM_INFO
	.align		4
.L_116:
        /*0038*/ 	.byte	0x04, 0x17
        /*003a*/ 	.short	(.L_118 - .L_117)
.L_117:
        /*003c*/ 	.word	0x00000000
        /*0040*/ 	.short	0x0001
        /*0042*/ 	.short	0x0008
        /*0044*/ 	.byte	0x00, 0xf5, 0x21, 0x00


	//----- nvinfo : EIATTR_KPARAM_INFO
	.align		4
.L_118:
        /*0048*/ 	.byte	0x04, 0x17
        /*004a*/ 	.short	(.L_120 - .L_119)
.L_119:
        /*004c*/ 	.word	0x00000000
        /*0050*/ 	.short	0x0000
        /*0052*/ 	.short	0x0000
        /*0054*/ 	.byte	0x00, 0xf5, 0x21, 0x00


	//----- nvinfo : EIATTR_SPARSE_MMA_MASK
	.align		4
.L_120:
        /*0058*/ 	.byte	0x03, 0x50
        /*005a*/ 	.short	0x0010


	//----- nvinfo : EIATTR_MAXREG_COUNT
	.align		4
        /*005c*/ 	.byte	0x03, 0x1b
        /*005e*/ 	.short	0x00ff


	//----- nvinfo : EIATTR_MERCURY_ISA_VERSION
	.align		4
        /*0060*/ 	.byte	0x03, 0x5f
        /*0062*/ 	.short	0x0101


	//----- nvinfo : EIATTR_VRC_CTA_INIT_COUNT
	.align		4
        /*0064*/ 	.byte	0x02, 0x4a
	.zero		1
	.zero		1


	//----- nvinfo : EIATTR_EXIT_INSTR_OFFSETS
	.align		4
        /*0068*/ 	.byte	0x04, 0x1c
        /*006a*/ 	.short	(.L_122 - .L_121)


	//   ....[0]....
.L_121:
        /*006c*/ 	.word	0x00000030


	//   ....[1]....
        /*0070*/ 	.word	0x00000bc0


	//   ....[2]....
        /*0074*/ 	.word	0x00000e60


	//----- nvinfo : EIATTR_CBANK_PARAM_SIZE
	.align		4
.L_122:
        /*0078*/ 	.byte	0x03, 0x19
        /*007a*/ 	.short	0x0024


	//----- nvinfo : EIATTR_PARAM_CBANK
	.align		4
        /*007c*/ 	.byte	0x04, 0x0a
        /*007e*/ 	.short	(.L_124 - .L_123)
	.align		4
.L_123:
        /*0080*/ 	.word	index@(.nv.constant0._Z32simpleOneTensorGemm_GlobalMemAccP13__nv_bfloat16S0_PfPii)
        /*0084*/ 	.short	0x0380
        /*0086*/ 	.short	0x0024


	//----- nvinfo : EIATTR_SW_WAR
	.align		4
.L_124:
        /*0088*/ 	.byte	0x04, 0x36
        /*008a*/ 	.short	(.L_126 - .L_125)
.L_125:
        /*008c*/ 	.word	0x00000008
.L_126:


//--------------------- .nv.callgraph             --------------------------
	.section	.nv.callgraph,"",@"SHT_CUDA_CALLGRAPH"
	.align	4
	.sectionentsize	8
	.align		4
        /*0000*/ 	.word	0x00000000
	.align		4
        /*0004*/ 	.word	0xffffffff
	.align		4
        /*0008*/ 	.word	0x00000000
	.align		4
        /*000c*/ 	.word	0xfffffffe
	.align		4
        /*0010*/ 	.word	0x00000000
	.align		4
        /*0014*/ 	.word	0xfffffffd
	.align		4
        /*0018*/ 	.word	0x00000000
	.align		4
        /*001c*/ 	.word	0xfffffffc


//--------------------- .nv.constant4             --------------------------
	.section	.nv.constant4,"a",@progbits
	.align	8
	.align		8
.nv.constant4:
        /*0000*/ 	.dword	_ZN34_INTERNAL_e557e15a_4_k_cu_39cd60f84cuda3std3__45__cpo5beginE
	.align		8
        /*0008*/ 	.dword	_ZN34_INTERNAL_e557e15a_4_k_cu_39cd60f84cuda3std3__45__cpo3endE
	.align		8
        /*0010*/ 	.dword	_ZN34_INTERNAL_e557e15a_4_k_cu_39cd60f84cuda3std3__45__cpo6cbeginE
	.align		8
        /*0018*/ 	.dword	_ZN34_INTERNAL_e557e15a_4_k_cu_39cd60f84cuda3std3__45__cpo4cendE
	.align		8
        /*0020*/ 	.dword	_ZN34_INTERNAL_e557e15a_4_k_cu_39cd60f84cuda3std3__45__cpo6rbeginE
	.align		8
        /*0028*/ 	.dword	_ZN34_INTERNAL_e557e15a_4_k_cu_39cd60f84cuda3std3__45__cpo4rendE
	.align		8
        /*0030*/ 	.dword	_ZN34_INTERNAL_e557e15a_4_k_cu_39cd60f84cuda3std3__45__cpo7crbeginE
	.align		8
        /*0038*/ 	.dword	_ZN34_INTERNAL_e557e15a_4_k_cu_39cd60f84cuda3std3__45__cpo5crendE
	.align		8
        /*0040*/ 	.dword	_ZN34_INTERNAL_e557e15a_4_k_cu_39cd60f84cuda3std3__436_GLOBAL__N__e557e15a_4_k_cu_39cd60f86ignoreE
	.align		8
        /*0048*/ 	.dword	_ZN34_INTERNAL_e557e15a_4_k_cu_39cd60f84cuda3std3__419piecewise_constructE
	.align		8
        /*0050*/ 	.dword	_ZN34_INTERNAL_e557e15a_4_k_cu_39cd60f84cuda3std3__48in_placeE
	.align		8
        /*0058*/ 	.dword	_ZN34_INTERNAL_e557e15a_4_k_cu_39cd60f84cuda3std3__420unreachable_sentinelE
	.align		8
        /*0060*/ 	.dword	_ZN34_INTERNAL_e557e15a_4_k_cu_39cd60f84cuda3std3__47nulloptE
	.align		8
        /*0068*/ 	.dword	_ZN34_INTERNAL_e557e15a_4_k_cu_39cd60f84cuda3std3__48unexpectE
	.align		8
        /*0070*/ 	.dword	_ZN34_INTERNAL_e557e15a_4_k_cu_39cd60f84cuda3std6ranges3__45__cpo4swapE
	.align		8
        /*0078*/ 	.dword	_ZN34_INTERNAL_e557e15a_4_k_cu_39cd60f84cuda3std6ranges3__45__cpo9iter_moveE
	.align		8
        /*0080*/ 	.dword	_ZN34_INTERNAL_e557e15a_4_k_cu_39cd60f84cuda3std6ranges3__45__cpo5beginE
	.align		8
        /*0088*/ 	.dword	_ZN34_INTERNAL_e557e15a_4_k_cu_39cd60f84cuda3std6ranges3__45__cpo3endE
	.align		8
        /*0090*/ 	.dword	_ZN34_INTERNAL_e557e15a_4_k_cu_39cd60f84cuda3std6ranges3__45__cpo6cbeginE
	.align		8
        /*0098*/ 	.dword	_ZN34_INTERNAL_e557e15a_4_k_cu_39cd60f84cuda3std6ranges3__45__cpo4cendE
	.align		8
        /*00a0*/ 	.dword	_ZN34_INTERNAL_e557e15a_4_k_cu_39cd60f84cuda3std6ranges3__45__cpo7advanceE
	.align		8
        /*00a8*/ 	.dword	_ZN34_INTERNAL_e557e15a_4_k_cu_39cd60f84cuda3std6ranges3__45__cpo9iter_swapE
	.align		8
        /*00b0*/ 	.dword	_ZN34_INTERNAL_e557e15a_4_k_cu_39cd60f84cuda3std6ranges3__45__cpo4nextE
	.align		8
        /*00b8*/ 	.dword	_ZN34_INTERNAL_e557e15a_4_k_cu_39cd60f84cuda3std6ranges3__45__cpo4prevE
	.align		8
        /*00c0*/ 	.dword	_ZN34_INTERNAL_e557e15a_4_k_cu_39cd60f84cuda3std6ranges3__45__cpo4dataE
	.align		8
        /*00c8*/ 	.dword	_ZN34_INTERNAL_e557e15a_4_k_cu_39cd60f84cuda3std6ranges3__45__cpo5cdataE
	.align		8
        /*00d0*/ 	.dword	_ZN34_INTERNAL_e557e15a_4_k_cu_39cd60f84cuda3std6ranges3__45__cpo4sizeE
	.align		8
        /*00d8*/ 	.dword	_ZN34_INTERNAL_e557e15a_4_k_cu_39cd60f84cuda3std6ranges3__45__cpo5ssizeE
	.align		8
        /*00e0*/ 	.dword	_ZN34_INTERNAL_e557e15a_4_k_cu_39cd60f84cuda3std6ranges3__45__cpo8distanceE
	.align		8
        /*00e8*/ 	.dword	_ZN34_INTERNAL_e557e15a_4_k_cu_39cd60f86thrust24THRUST_300001_SM_1000_NS8cuda_cub3parE
	.align		8
        /*00f0*/ 	.dword	_ZN34_INTERNAL_e557e15a_4_k_cu_39cd60f86thrust24THRUST_300001_SM_1000_NS8cuda_cub10par_nosyncE
	.align		8
        /*00f8*/ 	.dword	_ZN34_INTERNAL_e557e15a_4_k_cu_39cd60f86thrust24THRUST_300001_SM_1000_NS6system6detail10sequential3seqE
	.align		8
        /*0100*/ 	.dword	_ZN34_INTERNAL_e557e15a_4_k_cu_39cd60f86thrust24THRUST_300001_SM_1000_NS12placeholders2_1E
	.align		8
        /*0108*/ 	.dword	_ZN34_INTERNAL_e557e15a_4_k_cu_39cd60f86thrust24THRUST_300001_SM_1000_NS12placeholders2_2E
	.align		8
        /*0110*/ 	.dword	_ZN34_INTERNAL_e557e15a_4_k_cu_39cd60f86thrust24THRUST_300001_SM_1000_NS12placeholders2_3E
	.align		8
        /*0118*/ 	.dword	_ZN34_INTERNAL_e557e15a_4_k_cu_39cd60f86thrust24THRUST_300001_SM_1000_NS12placeholders2_4E
	.align		8
        /*0120*/ 	.dword	_ZN34_INTERNAL_e557e15a_4_k_cu_39cd60f86thrust24THRUST_300001_SM_1000_NS12placeholders2_5E
	.align		8
        /*0128*/ 	.dword	_ZN34_INTERNAL_e557e15a_4_k_cu_39cd60f86thrust24THRUST_300001_SM_1000_NS12placeholders2_6E
	.align		8
        /*0130*/ 	.dword	_ZN34_INTERNAL_e557e15a_4_k_cu_39cd60f86thrust24THRUST_300001_SM_1000_NS12placeholders2_7E
	.align		8
        /*0138*/ 	.dword	_ZN34_INTERNAL_e557e15a_4_k_cu_39cd60f86thrust24THRUST_300001_SM_1000_NS12placeholders2_8E
	.align		8
        /*0140*/ 	.dword	_ZN34_INTERNAL_e557e15a_4_k_cu_39cd60f86thrust24THRUST_300001_SM_1000_NS12placeholders2_9E
	.align		8
        /*0148*/ 	.dword	_ZN34_INTERNAL_e557e15a_4_k_cu_39cd60f86thrust24THRUST_300001_SM_1000_NS12placeholders3_10E
	.align		8
        /*0150*/ 	.dword	_ZN34_INTERNAL_e557e15a_4_k_cu_39cd60f86thrust24THRUST_300001_SM_1000_NS3seqE


//--------------------- .text._ZN3cub18CUB_300001_SM_10006detail11EmptyKernelIvEEvv --------------------------
	.section	.text._ZN3cub18CUB_300001_SM_10006detail11EmptyKernelIvEEvv,"ax",@progbits
	.align	128
        .global         _ZN3cub18CUB_300001_SM_10006detail11EmptyKernelIvEEvv
        .type           _ZN3cub18CUB_300001_SM_10006detail11EmptyKernelIvEEvv,@function
        .size           _ZN3cub18CUB_300001_SM_10006detail11EmptyKernelIvEEvv,(.L_x_12 - _ZN3cub18CUB_300001_SM_10006detail11EmptyKernelIvEEvv)
        .other          _ZN3cub18CUB_300001_SM_10006detail11EmptyKernelIvEEvv,@"STO_CUDA_ENTRY STV_DEFAULT"
_ZN3cub18CUB_300001_SM_10006detail11EmptyKernelIvEEvv:
.text._ZN3cub18CUB_300001_SM_10006detail11EmptyKernelIvEEvv:
[----:B------:R-:W-:Y:S01]  /*0000*/  LDC R1, c[0x0][0x37c] ;  /* 0x0000df00ff017b82 */ /* 0x000fe20000000800 */
[----:B------:R-:W-:Y:S05]  /*0010*/  EXIT ;  /* 0x000000000000794d */ /* 0x000fea0003800000 */
.L_x_0:
[----:B------:R-:W-:-:S00]  /*0020*/  BRA `(.L_x_0) ;  /* 0xfffffffc00fc7947 */ /* 0x000fc0000383ffff */
[----:B------:R-:W-:-:S00]  /*0030*/  NOP ;  /* 0x0000000000007918 */ /* 0x000fc00000000000 */
        /* <DEDUP_REMOVED lines=12> */
.L_x_12:


//--------------------- .text._Z29simpleOneTensorGemm_WldmatrixP13__nv_bfloat16S0_PfPii --------------------------
	.section	.text._Z29simpleOneTensorGemm_WldmatrixP13__nv_bfloat16S0_PfPii,"ax",@progbits
	.align	128
        .global         _Z29simpleOneTensorGemm_WldmatrixP13__nv_bfloat16S0_PfPii
        .type           _Z29simpleOneTensorGemm_WldmatrixP13__nv_bfloat16S0_PfPii,@function
        .size           _Z29simpleOneTensorGemm_WldmatrixP13__nv_bfloat16S0_PfPii,(.L_x_13 - _Z29simpleOneTensorGemm_WldmatrixP13__nv_bfloat16S0_PfPii)
        .other          _Z29simpleOneTensorGemm_WldmatrixP13__nv_bfloat16S0_PfPii,@"STO_CUDA_ENTRY STV_DEFAULT"
_Z29simpleOneTensorGemm_WldmatrixP13__nv_bfloat16S0_PfPii:
.text._Z29simpleOneTensorGemm_WldmatrixP13__nv_bfloat16S0_PfPii:
[----:B------:R-:W-:Y:S08]  /*0000*/  LDC R1, c[0x0][0x37c] ;  /* 0x0000df00ff017b82 */ /* 0x000ff00000000800 */
[----:B------:R-:W0:Y:S02]  /*0010*/  LDC R8, c[0x0][0x3a0] ;  /* 0x0000e800ff087b82 */ /* 0x000e240000000800 */
[----:B0-----:R-:W-:-:S13]  /*0020*/  ISETP.GE.AND P0, PT, R8, 0x1, PT ;  /* 0x000000010800780c */ /* 0x001fda0003f06270 */
[----:B------:R-:W-:Y:S05]  /*0030*/  @!P0 EXIT ;  /* 0x000000000000894d */ /* 0x000fea0003800000 */
[----:B------:R-:W0:Y:S01]  /*0040*/  S2R R3, SR_TID.X ;  /* 0x0000000000037919 */ /* 0x000e220000002100 */
[----:B------:R-:W1:Y:S01]  /*0050*/  S2UR UR6, SR_CgaCtaId ;  /* 0x00000000000679c3 */ /* 0x000e620000008800 */
[----:B------:R-:W-:Y:S01]  /*0060*/  UMOV UR4, 0x400 ;  /* 0x0000040000047882 */ /* 0x000fe20000000000 */
[C---:B------:R-:W-:Y:S01]  /*0070*/  ISETP.GE.U32.AND P1, PT, R8.reuse, 0x4, PT ;  /* 0x000000040800780c */ /* 0x040fe20003f26070 */
[----:B------:R-:W-:Y:S01]  /*0080*/  UIADD3 UR5, UPT, UPT, UR4, 0x400, URZ ;  /* 0x0000040004057890 */ /* 0x000fe2000fffe0ff */
[----:B------:R-:W-:Y:S01]  /*0090*/  LOP3.LUT R19, R8, 0x3, RZ, 0xc0, !PT ;  /* 0x0000000308137812 */ /* 0x000fe200078ec0ff */
[----:B------:R-:W2:Y:S03]  /*00a0*/  LDCU.64 UR8, c[0x0][0x358] ;  /* 0x00006b00ff0877ac */ /* 0x000ea60008000a00 */
[----:B------:R-:W3:Y:S01]  /*00b0*/  LDC.64 R26, c[0x0][0x380] ;  /* 0x0000e000ff1a7b82 */ /* 0x000ee20000000a00 */
[----:B------:R-:W-:-:S07]  /*00c0*/  ISETP.NE.AND P0, PT, R19, RZ, PT ;  /* 0x000000ff1300720c */ /* 0x000fce0003f05270 */
[----:B------:R-:W4:Y:S08]  /*00d0*/  LDC.64 R24, c[0x0][0x388] ;  /* 0x0000e200ff187b82 */ /* 0x000f300000000a00 */
[----:B------:R-:W5:Y:S01]  /*00e0*/  LDC.64 R22, c[0x0][0x398] ;  /* 0x0000e600ff167b82 */ /* 0x000f620000000a00 */
[----:B-1----:R-:W-:Y:S02]  /*00f0*/  ULEA UR4, UR6, UR4, 0x18 ;  /* 0x0000000406047291 */ /* 0x002fe4000f8ec0ff */
[----:B------:R-:W-:Y:S01]  /*0100*/  ULEA UR5, UR6, UR5, 0x18 ;  /* 0x0000000506057291 */ /* 0x000fe2000f8ec0ff */
[C---:B0-----:R-:W-:Y:S01]  /*0110*/  IMAD.SHL.U32 R0, R3.reuse, 0x2, RZ ;  /* 0x0000000203007824 */ /* 0x041fe200078e00ff */
[----:B------:R-:W-:Y:S01]  /*0120*/  SHF.R.U32.HI R2, RZ, 0x6, R3 ;  /* 0x00000006ff027819 */ /* 0x000fe20000011603 */
[----:B------:R-:W-:-:S02]  /*0130*/  IMAD.SHL.U32 R5, R3, 0x4, RZ ;  /* 0x0000000403057824 */ /* 0x000fc400078e00ff */
[----:B------:R-:W0:Y:S01]  /*0140*/  LDC.64 R20, c[0x0][0x390] ;  /* 0x0000e400ff147b82 */ /* 0x000e220000000a00 */
[----:B------:R-:W-:Y:S01]  /*0150*/  IMAD.SHL.U32 R6, R3, 0x10, RZ ;  /* 0x0000001003067824 */ /* 0x000fe200078e00ff */
[----:B------:R-:W-:Y:S01]  /*0160*/  LOP3.LUT R4, R0, 0x6, RZ, 0xc0, !PT ;  /* 0x0000000600047812 */ /* 0x000fe200078ec0ff */
[----:B------:R-:W-:Y:S01]  /*0170*/  IMAD.SHL.U32 R0, R2, 0x100, RZ ;  /* 0x0000010002007824 */ /* 0x000fe200078e00ff */
[----:B------:R-:W-:Y:S01]  /*0180*/  SHF.R.U32.HI R10, RZ, 0x2, R3 ;  /* 0x00000002ff0a7819 */ /* 0x000fe20000011603 */
[C---:B---3--:R-:W-:Y:S01]  /*0190*/  IMAD.WIDE.U32 R26, R5.reuse, 0x2, R26 ;  /* 0x00000002051a7825 */ /* 0x048fe200078e001a */
[----:B------:R-:W-:Y:S02]  /*01a0*/  LOP3.LUT R7, R4, 0x70, R5, 0xf8, !PT ;  /* 0x0000007004077812 */ /* 0x000fe400078ef805 */
[----:B------:R-:W-:Y:S01]  /*01b0*/  SHF.R.U32.HI R4, RZ, 0x1, R3 ;  /* 0x00000001ff047819 */ /* 0x000fe20000011603 */
[----:B----4-:R-:W-:Y:S01]  /*01c0*/  IMAD.WIDE.U32 R24, R5, 0x2, R24 ;  /* 0x0000000205187825 */ /* 0x010fe200078e0018 */
[----:B------:R-:W-:-:S02]  /*01d0*/  LOP3.LUT R13, R7, R0, RZ, 0xfc, !PT ;  /* 0x00000000070d7212 */ /* 0x000fc400078efcff */
[C---:B------:R-:W-:Y:S01]  /*01e0*/  LOP3.LUT R0, R3.reuse, 0x1f, RZ, 0xc0, !PT ;  /* 0x0000001f03007812 */ /* 0x040fe200078ec0ff */
[----:B------:R-:W-:Y:S01]  /*01f0*/  IMAD.SHL.U32 R7, R3, 0x20, RZ ;  /* 0x0000002003077824 */ /* 0x000fe200078e00ff */
[----:B------:R-:W-:Y:S02]  /*0200*/  LOP3.LUT R9, R4, 0x8, RZ, 0xc0, !PT ;  /* 0x0000000804097812 */ /* 0x000fe400078ec0ff */
[----:B------:R-:W-:Y:S02]  /*0210*/  LOP3.LUT R13, R13, 0x8, R10, 0xf8, !PT ;  /* 0x000000080d0d7812 */ /* 0x000fe400078ef80a */
[----:B------:R-:W-:Y:S02]  /*0220*/  LOP3.LUT R11, R7, 0x3e0, RZ, 0xc0, !PT ;  /* 0x000003e0070b7812 */ /* 0x000fe400078ec0ff */
[----:B------:R-:W-:Y:S02]  /*0230*/  SHF.R.U32.HI R7, RZ, 0x2, R0 ;  /* 0x00000002ff077819 */ /* 0x000fe40000011600 */
[----:B------:R-:W-:-:S02]  /*0240*/  PRMT R9, R9, 0x6540, R2 ;  /* 0x0000654009097816 */ /* 0x000fc40000000002 */
[----:B------:R-:W-:Y:S01]  /*0250*/  LOP3.LUT R17, R3, 0x1, RZ, 0xc0, !PT ;  /* 0x0000000103117812 */ /* 0x000fe200078ec0ff */
[----:B------:R-:W-:Y:S01]  /*0260*/  IMAD R7, R2, 0x10, R7 ;  /* 0x0000001002077824 */ /* 0x000fe200078e0207 */
[----:B------:R-:W-:Y:S01]  /*0270*/  LOP3.LUT R2, R9, 0xf0, R6, 0xf8, !PT ;  /* 0x000000f009027812 */ /* 0x000fe200078ef806 */
[----:B0-----:R-:W-:Y:S01]  /*0280*/  IMAD.WIDE.U32 R20, R13, 0x4, R20 ;  /* 0x000000040d147825 */ /* 0x001fe200078e0014 */
[C---:B------:R-:W-:Y:S02]  /*0290*/  LEA R16, R3.reuse, UR4, 0x3 ;  /* 0x0000000403107c11 */ /* 0x040fe4000f8e18ff */
[----:B------:R-:W-:Y:S01]  /*02a0*/  LEA R3, R3, UR5, 0x3 ;  /* 0x0000000503037c11 */ /* 0x000fe2000f8e18ff */
[----:B-----5:R-:W-:Y:S01]  /*02b0*/  IMAD.WIDE.U32 R22, R7, 0x4, R22 ;  /* 0x0000000407167825 */ /* 0x020fe200078e0016 */
[----:B------:R-:W-:Y:S02]  /*02c0*/  LEA R2, R2, UR4, 0x1 ;  /* 0x0000000402027c11 */ /* 0x000fe4000f8e08ff */
[----:B------:R-:W-:-:S02]  /*02d0*/  CS2R R6, SRZ ;  /* 0x0000000000067805 */ /* 0x000fc4000001ff00 */
[----:B------:R-:W-:Y:S02]  /*02e0*/  LOP3.LUT R0, R11, 0x10, R4, 0xf8, !PT ;  /* 0x000000100b007812 */ /* 0x000fe400078ef804 */
[----:B------:R-:W-:Y:S01]  /*02f0*/  CS2R R4, SRZ ;  /* 0x0000000000047805 */ /* 0x000fe2000001ff00 */
[----:B--2---:R-:W-:Y:S06]  /*0300*/  @!P1 BRA `(.L_x_1) ;  /* 0x0000000400509947 */ /* 0x004fec0003800000 */
[----:B------:R-:W-:Y:S01]  /*0310*/  LOP3.LUT R8, R8, 0x7ffffffc, RZ, 0xc0, !PT ;  /* 0x7ffffffc08087812 */ /* 0x000fe200078ec0ff */
[----:B------:R-:W-:-:S04]  /*0320*/  IMAD.MOV.U32 R4, RZ, RZ, RZ ;  /* 0x000000ffff047224 */ /* 0x000fc800078e00ff */
[----:B------:R-:W-:-:S07]  /*0330*/  IMAD.MOV R18, RZ, RZ, -R8 ;  /* 0x000000ffff127224 */ /* 0x000fce00078e0a08 */
.L_x_2:
[----:B------:R-:W2:Y:S04]  /*0340*/  LDG.E.64 R8, desc[UR8][R26.64] ;  /* 0x000000081a087981 */ /* 0x000ea8000c1e1b00 */
[----:B------:R-:W3:Y:S04]  /*0350*/  LDG.E.64 R10, desc[UR8][R24.64] ;  /* 0x00000008180a7981 */ /* 0x000ee8000c1e1b00 */
[----:B------:R-:W4:Y:S04]  /*0360*/  LDG.E R12, desc[UR8][R22.64] ;  /* 0x00000008160c7981 */ /* 0x000f28000c1e1900 */
[----:B------:R-:W5:Y:S01]  /*0370*/  LDG.E R13, desc[UR8][R22.64+0x20] ;  /* 0x00002008160d7981 */ /* 0x000f62000c1e1900 */
[----:B------:R-:W-:-:S03]  /*0380*/  ISETP.NE.AND P1, PT, R17, RZ, PT ;  /* 0x000000ff1100720c */ /* 0x000fc60003f25270 */
[----:B--2---:R-:W-:Y:S04]  /*0390*/  STS.64 [R16], R8 ;  /* 0x0000000810007388 */ /* 0x004fe80000000a00 */
[----:B---3--:R-:W-:Y:S01]  /*03a0*/  STS.64 [R3], R10 ;  /* 0x0000000a03007388 */ /* 0x008fe20000000a00 */
[----:B------:R-:W-:Y:S05]  /*03b0*/  BAR.SYNC.DEFER_BLOCKING 0x0 ;  /* 0x0000000000007b1d */ /* 0x000fea0000010000 */
[----:B----4-:R-:W-:-:S05]  /*03c0*/  @!P1 LOP3.LUT R28, R12, 0xffff, RZ, 0xc0, !PT ;  /* 0x0000ffff0c1c9812 */ /* 0x010fca00078ec0ff */
[C---:B-----5:R-:W-:Y:S01]  /*03d0*/  @!P1 IMAD R28, R13.reuse, 0x10000, R28 ;  /* 0x000100000d1c9824 */ /* 0x060fe200078e021c */
[----:B------:R-:W-:-:S04]  /*03e0*/  @P1 LOP3.LUT R13, R13, 0xffff0000, RZ, 0xc0, !PT ;  /* 0xffff00000d0d1812 */ /* 0x000fc800078ec0ff */
[----:B------:R-:W-:Y:S01]  /*03f0*/  @P1 LEA.HI R28, R12, R13, RZ, 0x10 ;  /* 0x0000000d0c1c1211 */ /* 0x000fe200078f80ff */
[----:B------:R-:W-:Y:S04]  /*0400*/  LDSM.16.M88.4 R8, [R2] ;  /* 0x000000000208783b */ /* 0x000fe80000000200 */
[----:B0-----:R-:W0:Y:S02]  /*0410*/  LDSM.16.MT88.4 R12, [R0+UR5] ;  /* 0x00000005000c783b */ /* 0x001e240008004200 */
[----:B0-----:R-:W-:-:S15]  /*0420*/  HMMA.SP.16832.F32.BF16 R8, R8, R12, R4, R28, 0x0 ;  /* 0x00001c0c0808723c */ /* 0x001fde0000045a04 */
[----:B------:R-:W-:-:S04]  /*0430*/  NOP ;  /* 0x0000000000007918 */ /* 0x000fc80000000000 */
[----:B------:R-:W-:Y:S04]  /*0440*/  STG.E desc[UR8][R20.64], R8 ;  /* 0x0000000814007986 */ /* 0x000fe8000c101908 */
[----:B------:R-:W-:Y:S04]  /*0450*/  STG.E desc[UR8][R20.64+0x4], R9 ;  /* 0x0000040914007986 */ /* 0x000fe8000c101908 */
[----:B------:R-:W-:Y:S04]  /*0460*/  STG.E desc[UR8][R20.64+0x200], R10 ;  /* 0x0002000a14007986 */ /* 0x000fe8000c101908 */
[----:B------:R-:W-:Y:S04]  /*0470*/  STG.E desc[UR8][R20.64+0x204], R11 ;  /* 0x0002040b14007986 */ /* 0x000fe8000c101908 */
        /* <DEDUP_REMOVED lines=8> */
[----:B----4-:R-:W-:-:S04]  /*0500*/  @P1 LOP3.LUT R15, R13, 0xffff0000, RZ, 0xc0, !PT ;  /* 0xffff00000d0f1812 */ /* 0x010fc800078ec0ff */
[C---:B-----5:R-:W-:Y:S02]  /*0510*/  @P1 LEA.HI R28, R12.reuse, R15, RZ, 0x10 ;  /* 0x0000000f0c1c1211 */ /* 0x060fe400078f80ff */
[----:B------:R-:W-:-:S05]  /*0520*/  @!P1 LOP3.LUT R12, R12, 0xffff, RZ, 0xc0, !PT ;  /* 0x0000ffff0c0c9812 */ /* 0x000fca00078ec0ff */
[----:B------:R-:W-:Y:S01]  /*0530*/  @!P1 IMAD R28, R13, 0x10000, R12 ;  /* 0x000100000d1c9824 */ /* 0x000fe200078e020c */
[----:B------:R-:W-:Y:S04]  /*0540*/  LDSM.16.M88.4 R4, [R2] ;  /* 0x000000000204783b */ /* 0x000fe80000000200 */
[----:B------:R-:W0:Y:S02]  /*0550*/  LDSM.16.MT88.4 R12, [R0+UR5] ;  /* 0x00000005000c783b */ /* 0x000e240008004200 */
        /* <DEDUP_REMOVED lines=9> */
[----:B------:R-:W5:Y:S04]  /*05f0*/  LDG.E R12, desc[UR8][R22.64] ;  /* 0x00000008160c7981 */ /* 0x000f68000c1e1900 */
[----:B--2---:R-:W-:Y:S04]  /*0600*/  STS.64 [R16], R8 ;  /* 0x0000000810007388 */ /* 0x004fe80000000a00 */
[----:B---3--:R-:W-:Y:S01]  /*0610*/  STS.64 [R3], R10 ;  /* 0x0000000a03007388 */ /* 0x008fe20000000a00 */
[----:B------:R-:W-:Y:S01]  /*0620*/  BAR.SYNC.DEFER_BLOCKING 0x0 ;  /* 0x0000000000007b1d */ /* 0x000fe20000010000 */
        /* <DEDUP_REMOVED lines=16> */
[----:B------:R-:W-:-:S03]  /*0730*/  VIADD R18, R18, 0x4 ;  /* 0x0000000412127836 */ /* 0x000fc60000000000 */
        /* <DEDUP_REMOVED lines=8> */
[----:B------:R-:W0:Y:S01]  /*07c0*/  LDSM.16.MT88.4 R12, [R0+UR5] ;  /* 0x00000005000c783b */ /* 0x000e220008004200 */
[----:B------:R-:W-:Y:S01]  /*07d0*/  ISETP.NE.AND P1, PT, R18, RZ, PT ;  /* 0x000000ff1200720c */ /* 0x000fe20003f25270 */
[----:B0-----:R-:W-:-:S15]  /*07e0*/  HMMA.SP.16832.F32.BF16 R4, R8, R12, R4, R28, 0x0 ;  /* 0x00001c0c0804723c */ /* 0x001fde0000045a04 */
[----:B------:R-:W-:-:S04]  /*07f0*/  NOP ;  /* 0x0000000000007918 */ /* 0x000fc80000000000 */
[----:B------:R0:W-:Y:S04]  /*0800*/  STG.E desc[UR8][R20.64], R4 ;  /* 0x0000000414007986 */ /* 0x0001e8000c101908 */
[----:B------:R0:W-:Y:S04]  /*0810*/  STG.E desc[UR8][R20.64+0x4], R5 ;  /* 0x0000040514007986 */ /* 0x0001e8000c101908 */
[----:B------:R0:W-:Y:S04]  /*0820*/  STG.E desc[UR8][R20.64+0x200], R6 ;  /* 0x0002000614007986 */ /* 0x0001e8000c101908 */
[----:B------:R0:W-:Y:S01]  /*0830*/  STG.E desc[UR8][R20.64+0x204], R7 ;  /* 0x0002040714007986 */ /* 0x0001e2000c101908 */
[----:B------:R-:W-:Y:S05]  /*0840*/  @P1 BRA `(.L_x_2) ;  /* 0xfffffff800bc1947 */ /* 0x000fea000383ffff */
.L_x_1:
[----:B------:R-:W-:Y:S05]  /*0850*/  @!P0 EXIT ;  /* 0x000000000000894d */ /* 0x000fea0003800000 */
[----:B------:R-:W-:-:S07]  /*0860*/  IMAD.MOV R19, RZ, RZ, -R19 ;  /* 0x000000ffff137224 */ /* 0x000fce00078e0a13 */
.L_x_3:
[----:B------:R-:W2:Y:S04]  /*0870*/  LDG.E.64 R8, desc[UR8][R26.64] ;  /* 0x000000081a087981 */ /* 0x000ea8000c1e1b00 */
[----:B------:R-:W3:Y:S04]  /*0880*/  LDG.E.64 R10, desc[UR8][R24.64] ;  /* 0x00000008180a7981 */ /* 0x000ee8000c1e1b00 */
[----:B------:R-:W4:Y:S04]  /*0890*/  LDG.E R13, desc[UR8][R22.64+0x20] ;  /* 0x00002008160d7981 */ /* 0x000f28000c1e1900 */
[----:B------:R-:W5:Y:S01]  /*08a0*/  LDG.E R12, desc[UR8][R22.64] ;  /* 0x00000008160c7981 */ /* 0x000f62000c1e1900 */
[----:B------:R-:W-:Y:S01]  /*08b0*/  ISETP.NE.AND P0, PT, R17, RZ, PT ;  /* 0x000000ff1100720c */ /* 0x000fe20003f05270 */
[----:B------:R-:W-:-:S02]  /*08c0*/  VIADD R19, R19, 0x1 ;  /* 0x0000000113137836 */ /* 0x000fc40000000000 */
        /* <DEDUP_REMOVED lines=8> */
[----:B------:R-:W0:Y:S01]  /*0950*/  LDSM.16.MT88.4 R12, [R0+UR5] ;  /* 0x00000005000c783b */ /* 0x000e220008004200 */
[----:B------:R-:W-:Y:S01]  /*0960*/  ISETP.NE.AND P0, PT, R19, RZ, PT ;  /* 0x000000ff1300720c */ /* 0x000fe20003f05270 */
[----:B01----:R-:W-:-:S15]  /*0970*/  HMMA.SP.16832.F32.BF16 R4, R8, R12, R4, R18, 0x0 ;  /* 0x0000120c0804723c */ /* 0x003fde0000045a04 */
[----:B------:R-:W-:-:S04]  /*0980*/  NOP ;  /* 0x0000000000007918 */ /* 0x000fc80000000000 */
[----:B------:R1:W-:Y:S04]  /*0990*/  STG.E desc[UR8][R20.64], R4 ;  /* 0x0000000414007986 */ /* 0x0003e8000c101908 */
[----:B------:R1:W-:Y:S04]  /*09a0*/  STG.E desc[UR8][R20.64+0x4], R5 ;  /* 0x0000040514007986 */ /* 0x0003e8000c101908 */
[----:B------:R1:W-:Y:S04]  /*09b0*/  STG.E desc[UR8][R20.64+0x200], R6 ;  /* 0x0002000614007986 */ /* 0x0003e8000c101908 */
[----:B------:R1:W-:Y:S01]  /*09c0*/  STG.E desc[UR8][R20.64+0x204], R7 ;  /* 0x0002040714007986 */ /* 0x0003e2000c101908 */
[----:B------:R-:W-:Y:S05]  /*09d0*/  @P0 BRA `(.L_x_3) ;  /* 0xfffffffc00a40947 */ /* 0x000fea000383ffff */
[----:B------:R-:W-:Y:S05]  /*09e0*/  EXIT ;  /* 0x000000000000794d */ /* 0x000fea0003800000 */
.L_x_4:
        /* <DEDUP_REMOVED lines=9> */
.L_x_13:


//--------------------- .text._Z32simpleOneTensorGemm_SharedMemAccP13__nv_bfloat16S0_PfPii --------------------------
	.section	.text._Z32simpleOneTensorGemm_SharedMemAccP13__nv_bfloat16S0_PfPii,"ax",@progbits
	.align	128
        .global         _Z32simpleOneTensorGemm_SharedMemAccP13__nv_bfloat16S0_PfPii
        .type           _Z32simpleOneTensorGemm_SharedMemAccP13__nv_bfloat16S0_PfPii,@function
        .size           _Z32simpleOneTensorGemm_SharedMemAccP13__nv_bfloat16S0_PfPii,(.L_x_14 - _Z32simpleOneTensorGemm_SharedMemAccP13__nv_bfloat16S0_PfPii)
        .other          _Z32simpleOneTensorGemm_SharedMemAccP13__nv_bfloat16S0_PfPii,@"STO_CUDA_ENTRY STV_DEFAULT"
_Z32simpleOneTensorGemm_SharedMemAccP13__nv_bfloat16S0_PfPii:
.text._Z32simpleOneTensorGemm_SharedMemAccP13__nv_bfloat16S0_PfPii:
[----:B------:R-:W-:Y:S08]  /*0000*/  LDC R1, c[0x0][0x37c] ;  /* 0x0000df00ff017b82 */ /* 0x000ff00000000800 */
[----:B------:R-:W0:Y:S02]  /*0010*/  LDC R8, c[0x0][0x3a0] ;  /* 0x0000e800ff087b82 */ /* 0x000e240000000800 */
[----:B0-----:R-:W-:-:S13]  /*0020*/  ISETP.GE.AND P0, PT, R8, 0x1, PT ;  /* 0x000000010800780c */ /* 0x001fda0003f06270 */
[----:B------:R-:W-:Y:S05]  /*0030*/  @!P0 EXIT ;  /* 0x000000000000894d */ /* 0x000fea0003800000 */
[----:B------:R-:W0:Y:S01]  /*0040*/  S2R R2, SR_TID.X ;  /* 0x0000000000027919 */ /* 0x000e220000002100 */
[----:B------:R-:W1:Y:S01]  /*0050*/  S2UR UR6, SR_CgaCtaId ;  /* 0x00000000000679c3 */ /* 0x000e620000008800 */
[----:B------:R-:W-:Y:S01]  /*0060*/  UMOV UR4, 0x400 ;  /* 0x0000040000047882 */ /* 0x000fe20000000000 */
[----:B------:R-:W-:Y:S01]  /*0070*/  ISETP.NE.AND P1, PT, R8, 0x1, PT ;  /* 0x000000010800780c */ /* 0x000fe20003f25270 */
[----:B------:R-:W-:Y:S01]  /*0080*/  UIADD3 UR5, UPT, UPT, UR4, 0x400, URZ ;  /* 0x0000040004057890 */ /* 0x000fe2000fffe0ff */
[----:B------:R-:W2:Y:S04]  /*0090*/  LDCU.64 UR8, c[0x0][0x358] ;  /* 0x00006b00ff0877ac */ /* 0x000ea80008000a00 */
[----:B------:R-:W3:Y:S08]  /*00a0*/  LDC R0, c[0x0][0x3a0] ;  /* 0x0000e800ff007b82 */ /* 0x000ef00000000800 */
[----:B------:R-:W4:Y:S08]  /*00b0*/  LDC.64 R26, c[0x0][0x380] ;  /* 0x0000e000ff1a7b82 */ /* 0x000f300000000a00 */
[----:B------:R-:W5:Y:S01]  /*00c0*/  LDC.64 R24, c[0x0][0x388] ;  /* 0x0000e200ff187b82 */ /* 0x000f620000000a00 */
[----:B-1----:R-:W-:-:S02]  /*00d0*/  ULEA UR4, UR6, UR4, 0x18 ;  /* 0x0000000406047291 */ /* 0x002fc4000f8ec0ff */
[----:B------:R-:W-:Y:S01]  /*00e0*/  ULEA UR5, UR6, UR5, 0x18 ;  /* 0x0000000506057291 */ /* 0x000fe2000f8ec0ff */
[----:B0-----:R-:W-:-:S04]  /*00f0*/  IMAD.SHL.U32 R4, R2, 0x2, RZ ;  /* 0x0000000202047824 */ /* 0x001fc800078e00ff */
[----:B------:R-:W0:Y:S01]  /*0100*/  LDC.64 R20, c[0x0][0x390] ;  /* 0x0000e400ff147b82 */ /* 0x000e220000000a00 */
[C---:B------:R-:W-:Y:S01]  /*0110*/  IMAD.SHL.U32 R7, R2.reuse, 0x4, RZ ;  /* 0x0000000402077824 */ /* 0x040fe200078e00ff */
[--C-:B------:R-:W-:Y:S01]  /*0120*/  SHF.R.U32.HI R3, RZ, 0x6, R2.reuse ;  /* 0x00000006ff037819 */ /* 0x100fe20000011602 */
[----:B------:R-:W-:Y:S01]  /*0130*/  IMAD.SHL.U32 R11, R2, 0x20, RZ ;  /* 0x00000020020b7824 */ /* 0x000fe200078e00ff */
[----:B------:R-:W-:Y:S02]  /*0140*/  LOP3.LUT R4, R4, 0x6, RZ, 0xc0, !PT ;  /* 0x0000000604047812 */ /* 0x000fe400078ec0ff */
[----:B------:R-:W-:Y:S02]  /*0150*/  SHF.R.U32.HI R5, RZ, 0x2, R2 ;  /* 0x00000002ff057819 */ /* 0x000fe40000011602 */
[----:B------:R-:W1:Y:S01]  /*0160*/  LDC.64 R22, c[0x0][0x398] ;  /* 0x0000e600ff167b82 */ /* 0x000e620000000a00 */
[----:B------:R-:W-:Y:S01]  /*0170*/  LOP3.LUT R9, R7, 0x70, RZ, 0xc0, !PT ;  /* 0x0000007007097812 */ /* 0x000fe200078ec0ff */
[----:B------:R-:W-:Y:S01]  /*0180*/  IMAD R16, R3, 0x100, R4 ;  /* 0x0000010003107824 */ /* 0x000fe200078e0204 */
[----:B------:R-:W-:Y:S01]  /*0190*/  LOP3.LUT R6, R5, 0x8, RZ, 0xc0, !PT ;  /* 0x0000000805067812 */ /* 0x000fe200078ec0ff */
[----:B----4-:R-:W-:Y:S01]  /*01a0*/  IMAD.WIDE.U32 R26, R7, 0x2, R26 ;  /* 0x00000002071a7825 */ /* 0x010fe200078e001a */
[----:B------:R-:W-:-:S02]  /*01b0*/  LOP3.LUT R4, R5, 0x7, RZ, 0xc0, !PT ;  /* 0x0000000705047812 */ /* 0x000fc400078ec0ff */
[----:B------:R-:W-:Y:S01]  /*01c0*/  LOP3.LUT R6, R6, 0x60, R11, 0xf8, !PT ;  /* 0x0000006006067812 */ /* 0x000fe200078ef80b */
[----:B------:R-:W-:Y:S01]  /*01d0*/  IMAD.IADD R16, R16, 0x1, R9 ;  /* 0x0000000110107824 */ /* 0x000fe200078e0209 */
[----:B---3--:R-:W-:Y:S01]  /*01e0*/  LOP3.LUT R0, R0, 0x1, RZ, 0xc0, !PT ;  /* 0x0000000100007812 */ /* 0x008fe200078ec0ff */
[----:B------:R-:W-:Y:S01]  /*01f0*/  IMAD R9, R3, 0x10, R4 ;  /* 0x0000001003097824 */ /* 0x000fe200078e0204 */
[----:B------:R-:W-:Y:S01]  /*0200*/  LOP3.LUT R3, R6, 0x7, R5, 0xf8, !PT ;  /* 0x0000000706037812 */ /* 0x000fe200078ef805 */
[----:B-----5:R-:W-:Y:S01]  /*0210*/  IMAD.WIDE.U32 R24, R7, 0x2, R24 ;  /* 0x0000000207187825 */ /* 0x020fe200078e0018 */
[----:B------:R-:W-:Y:S02]  /*0220*/  LOP3.LUT R5, R16, 0x8, R5, 0xf8, !PT ;  /* 0x0000000810057812 */ /* 0x000fe400078ef805 */
[----:B------:R-:W-:Y:S02]  /*0230*/  CS2R R6, SRZ ;  /* 0x0000000000067805 */ /* 0x000fe4000001ff00 */
[----:B------:R-:W-:-:S02]  /*0240*/  ISETP.NE.U32.AND P0, PT, R0, 0x1, PT ;  /* 0x000000010000780c */ /* 0x000fc40003f05070 */
[C---:B------:R-:W-:Y:S01]  /*0250*/  LOP3.LUT R18, R2.reuse, 0x1, RZ, 0xc0, !PT ;  /* 0x0000000102127812 */ /* 0x040fe200078ec0ff */
[----:B0-----:R-:W-:Y:S01]  /*0260*/  IMAD.WIDE.U32 R20, R5, 0x4, R20 ;  /* 0x0000000405147825 */ /* 0x001fe200078e0014 */
[C---:B------:R-:W-:Y:S02]  /*0270*/  LEA R0, R2.reuse, UR4, 0x3 ;  /* 0x0000000402007c11 */ /* 0x040fe4000f8e18ff */
[----:B------:R-:W-:Y:S02]  /*0280*/  CS2R R4, SRZ ;  /* 0x0000000000047805 */ /* 0x000fe4000001ff00 */
[----:B------:R-:W-:Y:S02]  /*0290*/  LEA R2, R2, UR5, 0x3 ;  /* 0x0000000502027c11 */ /* 0x000fe4000f8e18ff */
[----:B------:R-:W-:Y:S01]  /*02a0*/  LEA R3, R3, UR5, 0x1 ;  /* 0x0000000503037c11 */ /* 0x000fe2000f8e08ff */
[----:B-1----:R-:W-:Y:S01]  /*02b0*/  IMAD.WIDE.U32 R22, R9, 0x4, R22 ;  /* 0x0000000409167825 */ /* 0x002fe200078e0016 */
[----:B------:R-:W-:Y:S01]  /*02c0*/  LEA R16, R16, UR4, 0x1 ;  /* 0x0000000410107c11 */ /* 0x000fe2000f8e08ff */
[----:B--2---:R-:W-:Y:S06]  /*02d0*/  @!P1 BRA `(.L_x_5) ;  /* 0x0000000400689947 */ /* 0x004fec0003800000 */
[----:B------:R-:W-:Y:S01]  /*02e0*/  LOP3.LUT R8, R8, 0x7ffffffe, RZ, 0xc0, !PT ;  /* 0x7ffffffe08087812 */ /* 0x000fe200078ec0ff */
[----:B------:R-:W-:-:S04]  /*02f0*/  IMAD.MOV.U32 R4, RZ, RZ, RZ ;  /* 0x000000ffff047224 */ /* 0x000fc800078e00ff */
[----:B------:R-:W-:-:S07]  /*0300*/  IMAD.MOV R17, RZ, RZ, -R8 ;  /* 0x000000ffff117224 */ /* 0x000fce00078e0a08 */
.L_x_6:
        /* <DEDUP_REMOVED lines=11> */
[----:B------:R-:W-:Y:S02]  /*03c0*/  @P1 LEA.HI R19, R8, R9, RZ, 0x10 ;  /* 0x0000000908131211 */ /* 0x000fe400078f80ff */
[----:B------:R-:W-:Y:S04]  /*03d0*/  LDS.U16 R8, [R16] ;  /* 0x0000000010087984 */ /* 0x000fe80000000400 */
[----:B0-----:R-:W0:Y:S04]  /*03e0*/  LDS.U16 R9, [R16+0x2] ;  /* 0x0000020010097984 */ /* 0x001e280000000400 */
[----:B------:R-:W-:Y:S04]  /*03f0*/  LDS.U16 R14, [R16+0x100] ;  /* 0x00010000100e7984 */ /* 0x000fe80000000400 */
[----:B------:R-:W1:Y:S04]  /*0400*/  LDS.U16 R15, [R16+0x102] ;  /* 0x00010200100f7984 */ /* 0x000e680000000400 */
[----:B------:R-:W-:Y:S04]  /*0410*/  LDS.U16 R11, [R16+0x110] ;  /* 0x00011000100b7984 */ /* 0x000fe80000000400 */
[----:B------:R-:W2:Y:S04]  /*0420*/  LDS.U16 R12, [R16+0x112] ;  /* 0x00011200100c7984 */ /* 0x000ea80000000400 */
[----:B------:R-:W-:Y:S04]  /*0430*/  LDS.U16 R13, [R3] ;  /* 0x00000000030d7984 */ /* 0x000fe80000000400 */
[----:B------:R-:W-:Y:S04]  /*0440*/  LDS.U16 R28, [R16+0x10] ;  /* 0x00001000101c7984 */ /* 0x000fe80000000400 */
[----:B------:R-:W-:Y:S01]  /*0450*/  LDS.U16 R29, [R16+0x12] ;  /* 0x00001200101d7984 */ /* 0x000fe20000000400 */
[----:B0-----:R-:W-:Y:S01]  /*0460*/  LEA R8, R9, R8, 0x10 ;  /* 0x0000000809087211 */ /* 0x001fe200078e80ff */
[----:B-1----:R-:W-:-:S02]  /*0470*/  IMAD R9, R15, 0x10000, R14 ;  /* 0x000100000f097824 */ /* 0x002fc400078e020e */
[----:B------:R-:W0:Y:S04]  /*0480*/  LDS.U16 R14, [R3+0x20] ;  /* 0x00002000030e7984 */ /* 0x000e280000000400 */
[----:B------:R-:W-:Y:S01]  /*0490*/  LDS.U16 R15, [R3+0x220] ;  /* 0x00022000030f7984 */ /* 0x000fe20000000400 */
[----:B--2---:R-:W-:Y:S02]  /*04a0*/  IMAD R11, R12, 0x10000, R11 ;  /* 0x000100000c0b7824 */ /* 0x004fe400078e020b */
[----:B0-----:R-:W-:Y:S02]  /*04b0*/  IMAD R12, R14, 0x10000, R13 ;  /* 0x000100000e0c7824 */ /* 0x001fe400078e020d */
[----:B------:R-:W-:Y:S04]  /*04c0*/  LDS.U16 R13, [R3+0x100] ;  /* 0x00010000030d7984 */ /* 0x000fe80000000400 */
[----:B------:R-:W0:Y:S02]  /*04d0*/  LDS.U16 R14, [R3+0x120] ;  /* 0x00012000030e7984 */ /* 0x000e240000000400 */
[----:B0-----:R-:W-:-:S02]  /*04e0*/  IMAD R13, R14, 0x10000, R13 ;  /* 0x000100000e0d7824 */ /* 0x001fc400078e020d */
[----:B------:R-:W0:Y:S01]  /*04f0*/  LDS.U16 R14, [R3+0x200] ;  /* 0x00020000030e7984 */ /* 0x000e220000000400 */
[----:B------:R-:W-:-:S03]  /*0500*/  IMAD R10, R29, 0x10000, R28 ;  /* 0x000100001d0a7824 */ /* 0x000fc600078e021c */
[----:B------:R-:W-:Y:S01]  /*0510*/  LDS.U16 R28, [R3+0x320] ;  /* 0x00032000031c7984 */ /* 0x000fe20000000400 */
[----:B0-----:R-:W-:-:S03]  /*0520*/  IMAD R14, R15, 0x10000, R14 ;  /* 0x000100000f0e7824 */ /* 0x001fc600078e020e */
[----:B------:R-:W0:Y:S02]  /*0530*/  LDS.U16 R15, [R3+0x300] ;  /* 0x00030000030f7984 */ /* 0x000e240000000400 */
[----:B0-----:R-:W-:-:S07]  /*0540*/  LEA R15, R28, R15, 0x10 ;  /* 0x0000000f1c0f7211 */ /* 0x001fce00078e80ff */
[----:B------:R-:W-:-:S15]  /*0550*/  HMMA.SP.16832.F32.BF16 R4, R8, R12, R4, R19, 0x0 ;  /* 0x0000130c0804723c */ /* 0x000fde0000045a04 */
        /* <DEDUP_REMOVED lines=17> */
[----:B------:R-:W-:Y:S02]  /*0670*/  @!P1 IMAD R19, R9, 0x10000, R8 ;  /* 0x0001000009139824 */ /* 0x000fe400078e0208 */
[----:B------:R-:W-:Y:S04]  /*0680*/  LDS.U16 R8, [R16] ;  /* 0x0000000010087984 */ /* 0x000fe80000000400 */
[----:B------:R-:W0:Y:S04]  /*0690*/  LDS.U16 R9, [R16+0x2] ;  /* 0x0000020010097984 */ /* 0x000e280000000400 */
[----:B------:R-:W-:Y:S04]  /*06a0*/  LDS.U16 R14, [R16+0x100] ;  /* 0x00010000100e7984 */ /* 0x000fe80000000400 */
[----:B------:R-:W1:Y:S04]  /*06b0*/  LDS.U16 R15, [R16+0x102] ;  /* 0x00010200100f7984 */ /* 0x000e680000000400 */
[----:B------:R-:W-:Y:S04]  /*06c0*/  LDS.U16 R11, [R16+0x110] ;  /* 0x00011000100b7984 */ /* 0x000fe80000000400 */
[----:B------:R-:W2:Y:S04]  /*06d0*/  LDS.U16 R12, [R16+0x112] ;  /* 0x00011200100c7984 */ /* 0x000ea80000000400 */
[----:B------:R-:W-:Y:S04]  /*06e0*/  LDS.U16 R13, [R3] ;  /* 0x00000000030d7984 */ /* 0x000fe80000000400 */
[----:B------:R-:W-:Y:S04]  /*06f0*/  LDS.U16 R28, [R16+0x10] ;  /* 0x00001000101c7984 */ /* 0x000fe80000000400 */
[----:B------:R-:W-:Y:S01]  /*0700*/  LDS.U16 R29, [R16+0x12] ;  /* 0x00001200101d7984 */ /* 0x000fe20000000400 */
[----:B0-----:R-:W-:-:S02]  /*0710*/  IMAD R8, R9, 0x10000, R8 ;  /* 0x0001000009087824 */ /* 0x001fc400078e0208 */
[----:B-1----:R-:W-:Y:S02]  /*0720*/  IMAD R9, R15, 0x10000, R14 ;  /* 0x000100000f097824 */ /* 0x002fe400078e020e */
[----:B------:R-:W0:Y:S04]  /*0730*/  LDS.U16 R14, [R3+0x20] ;  /* 0x00002000030e7984 */ /* 0x000e280000000400 */
[----:B------:R-:W-:Y:S01]  /*0740*/  LDS.U16 R15, [R3+0x220] ;  /* 0x00022000030f7984 */ /* 0x000fe20000000400 */
[----:B--2---:R-:W-:Y:S02]  /*0750*/  IMAD R11, R12, 0x10000, R11 ;  /* 0x000100000c0b7824 */ /* 0x004fe400078e020b */
[----:B0-----:R-:W-:Y:S02]  /*0760*/  IMAD R12, R14, 0x10000, R13 ;  /* 0x000100000e0c7824 */ /* 0x001fe400078e020d */
[----:B------:R-:W-:Y:S04]  /*0770*/  LDS.U16 R13, [R3+0x100] ;  /* 0x00010000030d7984 */ /* 0x000fe80000000400 */
[----:B------:R-:W0:Y:S02]  /*0780*/  LDS.U16 R14, [R3+0x120] ;  /* 0x00012000030e7984 */ /* 0x000e240000000400 */
[----:B0-----:R-:W-:-:S02]  /*0790*/  LEA R13, R14, R13, 0x10 ;  /* 0x0000000d0e0d7211 */ /* 0x001fc400078e80ff */
[----:B------:R-:W0:Y:S01]  /*07a0*/  LDS.U16 R14, [R3+0x200] ;  /* 0x00020000030e7984 */ /* 0x000e220000000400 */
[----:B------:R-:W-:-:S03]  /*07b0*/  IMAD R10, R29, 0x10000, R28 ;  /* 0x000100001d0a7824 */ /* 0x000fc600078e021c */
[----:B------:R-:W-:Y:S01]  /*07c0*/  LDS.U16 R28, [R3+0x320] ;  /* 0x00032000031c7984 */ /* 0x000fe20000000400 */
[----:B0-----:R-:W-:-:S03]  /*07d0*/  IMAD R14, R15, 0x10000, R14 ;  /* 0x000100000f0e7824 */ /* 0x001fc600078e020e */
[----:B------:R-:W0:Y:S01]  /*07e0*/  LDS.U16 R15, [R3+0x300] ;  /* 0x00030000030f7984 */ /* 0x000e220000000400 */
[----:B------:R-:W-:Y:S01]  /*07f0*/  ISETP.NE.AND P1, PT, R17, RZ, PT ;  /* 0x000000ff1100720c */ /* 0x000fe20003f25270 */
[----:B0-----:R-:W-:-:S07]  /*0800*/  IMAD R15, R28, 0x10000, R15 ;  /* 0x000100001c0f7824 */ /* 0x001fce00078e020f */
[----:B------:R-:W-:-:S15]  /*0810*/  HMMA.SP.16832.F32.BF16 R4, R8, R12, R4, R19, 0x0 ;  /* 0x0000130c0804723c */ /* 0x000fde0000045a04 */
[----:B------:R-:W-:-:S04]  /*0820*/  NOP ;  /* 0x0000000000007918 */ /* 0x000fc80000000000 */
[----:B------:R0:W-:Y:S04]  /*0830*/  STG.E desc[UR8][R20.64], R4 ;  /* 0x0000000414007986 */ /* 0x0001e8000c101908 */
[----:B------:R0:W-:Y:S04]  /*0840*/  STG.E desc[UR8][R20.64+0x4], R5 ;  /* 0x0000040514007986 */ /* 0x0001e8000c101908 */
[----:B------:R0:W-:Y:S04]  /*0850*/  STG.E desc[UR8][R20.64+0x200], R6 ;  /* 0x0002000614007986 */ /* 0x0001e8000c101908 */
[----:B------:R0:W-:Y:S01]  /*0860*/  STG.E desc[UR8][R20.64+0x204], R7 ;  /* 0x0002040714007986 */ /* 0x0001e2000c101908 */
[----:B------:R-:W-:Y:S05]  /*0870*/  @P1 BRA `(.L_x_6) ;  /* 0xfffffff800a41947 */ /* 0x000fea000383ffff */
.L_x_5:
[----:B------:R-:W-:Y:S05]  /*0880*/  @P0 EXIT ;  /* 0x000000000000094d */ /* 0x000fea0003800000 */
[----:B------:R-:W2:Y:S04]  /*0890*/  LDG.E.64 R12, desc[UR8][R26.64] ;  /* 0x000000081a0c7981 */ /* 0x000ea8000c1e1b00 */
[----:B------:R-:W3:Y:S04]  /*08a0*/  LDG.E.64 R14, desc[UR8][R24.64] ;  /* 0x00000008180e7981 */ /* 0x000ee8000c1e1b00 */
[----:B------:R-:W4:Y:S04]  /*08b0*/  LDG.E R8, desc[UR8][R22.64+0x20] ;  /* 0x0000200816087981 */ /* 0x000f28000c1e1900 */
[----:B------:R-:W5:Y:S01]  /*08c0*/  LDG.E R9, desc[UR8][R22.64] ;  /* 0x0000000816097981 */ /* 0x000f62000c1e1900 */
[----:B------:R-:W-:-:S03]  /*08d0*/  ISETP.NE.AND P0, PT, R18, RZ, PT ;  /* 0x000000ff1200720c */ /* 0x000fc60003f05270 */
[----:B--2---:R-:W-:Y:S04]  /*08e0*/  STS.64 [R0], R12 ;  /* 0x0000000c00007388 */ /* 0x004fe80000000a00 */
[----:B---3--:R4:W-:Y:S01]  /*08f0*/  STS.64 [R2], R14 ;  /* 0x0000000e02007388 */ /* 0x0089e20000000a00 */
[----:B------:R-:W-:Y:S05]  /*0900*/  BAR.SYNC.DEFER_BLOCKING 0x0 ;  /* 0x0000000000007b1d */ /* 0x000fea0000010000 */
[----:B----4-:R-:W-:-:S04]  /*0910*/  @P0 LOP3.LUT R2, R8, 0xffff0000, RZ, 0xc0, !PT ;  /* 0xffff000008020812 */ /* 0x010fc800078ec0ff */
[C---:B-----5:R-:W-:Y:S02]  /*0920*/  @P0 LEA.HI R2, R9.reuse, R2, RZ, 0x10 ;  /* 0x0000000209020211 */ /* 0x060fe400078f80ff */
[----:B------:R-:W-:-:S05]  /*0930*/  @!P0 LOP3.LUT R9, R9, 0xffff, RZ, 0xc0, !PT ;  /* 0x0000ffff09098812 */ /* 0x000fca00078ec0ff */
[----:B------:R-:W-:Y:S01]  /*0940*/  @!P0 IMAD R2, R8, 0x10000, R9 ;  /* 0x0001000008028824 */ /* 0x000fe200078e0209 */
[----:B------:R-:W-:Y:S04]  /*0950*/  LDS.U16 R27, [R16] ;  /* 0x00000000101b7984 */ /* 0x000fe80000000400 */
[----:B------:R-:W1:Y:S04]  /*0960*/  LDS.U16 R26, [R16+0x2] ;  /* 0x00000200101a7984 */ /* 0x000e680000000400 */
[----:B------:R-:W-:Y:S04]  /*0970*/  LDS.U16 R28, [R16+0x100] ;  /* 0x00010000101c7984 */ /* 0x000fe80000000400 */
[----:B------:R-:W2:Y:S04]  /*0980*/  LDS.U16 R29, [R16+0x102] ;  /* 0x00010200101d7984 */ /* 0x000ea80000000400 */
[----:B------:R-:W-:Y:S04]  /*0990*/  LDS.U16 R10, [R16+0x10] ;  /* 0x00001000100a7984 */ /* 0x000fe80000000400 */
[----:B------:R-:W3:Y:S04]  /*09a0*/  LDS.U16 R25, [R16+0x12] ;  /* 0x0000120010197984 */ /* 0x000ee80000000400 */
[----:B------:R-:W-:Y:S04]  /*09b0*/  LDS.U16 R11, [R16+0x110] ;  /* 0x00011000100b7984 */ /* 0x000fe80000000400 */
[----:B------:R-:W4:Y:S04]  /*09c0*/  LDS.U16 R24, [R16+0x112] ;  /* 0x0001120010187984 */ /* 0x000f280000000400 */
[----:B------:R-:W-:Y:S04]  /*09d0*/  LDS.U16 R12, [R3] ;  /* 0x00000000030c7984 */ /* 0x000fe80000000400 */
[----:B------:R-:W5:Y:S04]  /*09e0*/  LDS.U16 R19, [R3+0x20] ;  /* 0x0000200003137984 */ /* 0x000f680000000400 */
[----:B------:R-:W-:Y:S04]  /*09f0*/  LDS.U16 R13, [R3+0x100] ;  /* 0x00010000030d7984 */ /* 0x000fe80000000400 */
[----:B------:R-:W0:Y:S01]  /*0a00*/  LDS.U16 R22, [R3+0x120] ;  /* 0x0001200003167984 */ /* 0x000e220000000400 */
[----:B-1----:R-:W-:-:S03]  /*0a10*/  IMAD R8, R26, 0x10000, R27 ;  /* 0x000100001a087824 */ /* 0x002fc600078e021b */
[----:B------:R-:W-:Y:S04]  /*0a20*/  LDS.U16 R14, [R3+0x200] ;  /* 0x00020000030e7984 */ /* 0x000fe80000000400 */
[----:B------:R-:W1:Y:S01]  /*0a30*/  LDS.U16 R17, [R3+0x220] ;  /* 0x0002200003117984 */ /* 0x000e620000000400 */
[----:B--2---:R-:W-:-:S03]  /*0a40*/  IMAD R9, R29, 0x10000, R28 ;  /* 0x000100001d097824 */ /* 0x004fc600078e021c */
[----:B------:R-:W-:Y:S04]  /*0a50*/  LDS.U16 R15, [R3+0x300] ;  /* 0x00030000030f7984 */ /* 0x000fe80000000400 */
[----:B------:R-:W2:Y:S01]  /*0a60*/  LDS.U16 R0, [R3+0x320] ;  /* 0x0003200003007984 */ /* 0x000ea20000000400 */
[----:B---3--:R-:W-:Y:S01]  /*0a70*/  LEA R10, R25, R10, 0x10 ;  /* 0x0000000a190a7211 */ /* 0x008fe200078e80ff */
[----:B----4-:R-:W-:Y:S02]  /*0a80*/  IMAD R11, R24, 0x10000, R11 ;  /* 0x00010000180b7824 */ /* 0x010fe400078e020b */
[----:B-----5:R-:W-:Y:S02]  /*0a90*/  IMAD R12, R19, 0x10000, R12 ;  /* 0x00010000130c7824 */ /* 0x020fe400078e020c */
[----:B0-----:R-:W-:-:S02]  /*0aa0*/  IMAD R13, R22, 0x10000, R13 ;  /* 0x00010000160d7824 */ /* 0x001fc400078e020d */
[----:B-1----:R-:W-:Y:S02]  /*0ab0*/  IMAD R14, R17, 0x10000, R14 ;  /* 0x00010000110e7824 */ /* 0x002fe400078e020e */
[----:B--2---:R-:W-:-:S07]  /*0ac0*/  IMAD R15, R0, 0x10000, R15 ;  /* 0x00010000000f7824 */ /* 0x004fce00078e020f */
[----:B------:R-:W-:-:S15]  /*0ad0*/  HMMA.SP.16832.F32.BF16 R8, R8, R12, R4, R2, 0x0 ;  /* 0x0000020c0808723c */ /* 0x000fde0000045a04 */
[----:B------:R-:W-:-:S04]  /*0ae0*/  NOP ;  /* 0x0000000000007918 */ /* 0x000fc80000000000 */
[----:B------:R-:W-:Y:S04]  /*0af0*/  STG.E desc[UR8][R20.64], R8 ;  /* 0x0000000814007986 */ /* 0x000fe8000c101908 */
[----:B------:R-:W-:Y:S04]  /*0b00*/  STG.E desc[UR8][R20.64+0x4], R9 ;  /* 0x0000040914007986 */ /* 0x000fe8000c101908 */
[----:B------:R-:W-:Y:S04]  /*0b10*/  STG.E desc[UR8][R20.64+0x200], R10 ;  /* 0x0002000a14007986 */ /* 0x000fe8000c101908 */
[----:B------:R-:W-:Y:S01]  /*0b20*/  STG.E desc[UR8][R20.64+0x204], R11 ;  /* 0x0002040b14007986 */ /* 0x000fe2000c101908 */
[----:B------:R-:W-:Y:S05]  /*0b30*/  EXIT ;  /* 0x000000000000794d */ /* 0x000fea0003800000 */
.L_x_7:
        /* <DEDUP_REMOVED lines=12> */
.L_x_14:


//--------------------- .text._Z32simpleOneTensorGemm_GlobalMemAccP13__nv_bfloat16S0_PfPii --------------------------
	.section	.text._Z32simpleOneTensorGemm_GlobalMemAccP13__nv_bfloat16S0_PfPii,"ax",@progbits
	.align	128
        .global         _Z32simpleOneTensorGemm_GlobalMemAccP13__nv_bfloat16S0_PfPii
        .type           _Z32simpleOneTensorGemm_GlobalMemAccP13__nv_bfloat16S0_PfPii,@function
        .size           _Z32simpleOneTensorGemm_GlobalMemAccP13__nv_bfloat16S0_PfPii,(.L_x_15 - _Z32simpleOneTensorGemm_GlobalMemAccP13__nv_bfloat16S0_PfPii)
        .other          _Z32simpleOneTensorGemm_GlobalMemAccP13__nv_bfloat16S0_PfPii,@"STO_CUDA_ENTRY STV_DEFAULT"
_Z32simpleOneTensorGemm_GlobalMemAccP13__nv_bfloat16S0_PfPii:
.text._Z32simpleOneTensorGemm_GlobalMemAccP13__nv_bfloat16S0_PfPii:
[----:B------:R-:W-:Y:S08]  /*0000*/  LDC R1, c[0x0][0x37c] ;  /* 0x0000df00ff017b82 */ /* 0x000ff00000000800 */
[----:B------:R-:W0:Y:S02]  /*0010*/  LDC R2, c[0x0][0x3a0] ;  /* 0x0000e800ff027b82 */ /* 0x000e240000000800 */
[----:B0-----:R-:W-:-:S13]  /*0020*/  ISETP.GE.AND P0, PT, R2, 0x1, PT ;  /* 0x000000010200780c */ /* 0x001fda0003f06270 */
[----:B------:R-:W-:Y:S05]  /*0030*/  @!P0 EXIT ;  /* 0x000000000000894d */ /* 0x000fea0003800000 */
[----:B------:R-:W0:Y:S01]  /*0040*/  S2R R3, SR_TID.X ;  /* 0x0000000000037919 */ /* 0x000e220000002100 */
[----:B------:R-:W1:Y:S01]  /*0050*/  LDC.64 R22, c[0x0][0x398] ;  /* 0x0000e600ff167b82 */ /* 0x000e620000000a00 */
[----:B------:R-:W-:Y:S01]  /*0060*/  ISETP.GE.U32.AND P1, PT, R2, 0x4, PT ;  /* 0x000000040200780c */ /* 0x000fe20003f26070 */
[----:B------:R-:W2:Y:S06]  /*0070*/  LDCU.64 UR4, c[0x0][0x358] ;  /* 0x00006b00ff0477ac */ /* 0x000eac0008000a00 */
[----:B------:R-:W3:Y:S08]  /*0080*/  LDC.64 R20, c[0x0][0x380] ;  /* 0x0000e000ff147b82 */ /* 0x000ef00000000a00 */
[----:B------:R-:W4:Y:S08]  /*0090*/  LDC.64 R16, c[0x0][0x390] ;  /* 0x0000e400ff107b82 */ /* 0x000f300000000a00 */
[----:B------:R-:W5:Y:S01]  /*00a0*/  LDC.64 R18, c[0x0][0x388] ;  /* 0x0000e200ff127b82 */ /* 0x000f620000000a00 */
[C---:B0-----:R-:W-:Y:S01]  /*00b0*/  IMAD.SHL.U32 R6, R3.reuse, 0x2, RZ ;  /* 0x0000000203067824 */ /* 0x041fe200078e00ff */
[--C-:B------:R-:W-:Y:S01]  /*00c0*/  SHF.R.U32.HI R4, RZ, 0x2, R3.reuse ;  /* 0x00000002ff047819 */ /* 0x100fe20000011603 */
[C---:B------:R-:W-:Y:S01]  /*00d0*/  IMAD.SHL.U32 R8, R3.reuse, 0x4, RZ ;  /* 0x0000000403087824 */ /* 0x040fe200078e00ff */
[----:B------:R-:W-:Y:S01]  /*00e0*/  SHF.R.U32.HI R0, RZ, 0x6, R3 ;  /* 0x00000006ff007819 */ /* 0x000fe20000011603 */
[----:B------:R-:W-:Y:S01]  /*00f0*/  IMAD.SHL.U32 R9, R3, 0x20, RZ ;  /* 0x0000002003097824 */ /* 0x000fe200078e00ff */
[----:B------:R-:W-:-:S02]  /*0100*/  LOP3.LUT R7, R6, 0x6, RZ, 0xc0, !PT ;  /* 0x0000000606077812 */ /* 0x000fc400078ec0ff */
[----:B------:R-:W-:Y:S02]  /*0110*/  LOP3.LUT R5, R4, 0x7, RZ, 0xc0, !PT ;  /* 0x0000000704057812 */ /* 0x000fe400078ec0ff */
[----:B------:R-:W-:Y:S02]  /*0120*/  LEA R7, R0, R7, 0x8 ;  /* 0x0000000700077211 */ /* 0x000fe400078e40ff */
[----:B------:R-:W-:Y:S01]  /*0130*/  LOP3.LUT R8, R8, 0x70, RZ, 0xc0, !PT ;  /* 0x0000007008087812 */ /* 0x000fe200078ec0ff */
[----:B------:R-:W-:Y:S01]  /*0140*/  IMAD R5, R0, 0x10, R5 ;  /* 0x0000001000057824 */ /* 0x000fe200078e0205 */
[----:B------:R-:W-:Y:S02]  /*0150*/  LOP3.LUT R6, R4, 0x8, RZ, 0xc0, !PT ;  /* 0x0000000804067812 */ /* 0x000fe400078ec0ff */
[----:B------:R-:W-:Y:S01]  /*0160*/  LOP3.LUT R0, R2, 0x3, RZ, 0xc0, !PT ;  /* 0x0000000302007812 */ /* 0x000fe200078ec0ff */
[----:B------:R-:W-:Y:S01]  /*0170*/  IMAD.IADD R7, R7, 0x1, R8 ;  /* 0x0000000107077824 */ /* 0x000fe200078e0208 */
[----:B------:R-:W-:Y:S01]  /*0180*/  LOP3.LUT R9, R6, 0x60, R9, 0xf8, !PT ;  /* 0x0000006006097812 */ /* 0x000fe200078ef809 */
[----:B-1----:R-:W-:Y:S01]  /*0190*/  IMAD.WIDE.U32 R22, R5, 0x4, R22 ;  /* 0x0000000405167825 */ /* 0x002fe200078e0016 */
[----:B------:R-:W-:-:S02]  /*01a0*/  ISETP.NE.AND P0, PT, R0, RZ, PT ;  /* 0x000000ff0000720c */ /* 0x000fc40003f05270 */
[C---:B------:R-:W-:Y:S01]  /*01b0*/  LOP3.LUT R5, R7.reuse, 0x8, R4, 0xf8, !PT ;  /* 0x0000000807057812 */ /* 0x040fe200078ef804 */
[----:B---3--:R-:W-:Y:S01]  /*01c0*/  IMAD.WIDE.U32 R20, R7, 0x2, R20 ;  /* 0x0000000207147825 */ /* 0x008fe200078e0014 */
[----:B------:R-:W-:Y:S02]  /*01d0*/  LOP3.LUT R9, R9, 0x7, R4, 0xf8, !PT ;  /* 0x0000000709097812 */ /* 0x000fe400078ef804 */
[----:B------:R-:W-:Y:S02]  /*01e0*/  CS2R R6, SRZ ;  /* 0x0000000000067805 */ /* 0x000fe4000001ff00 */
[----:B------:R-:W-:Y:S01]  /*01f0*/  LOP3.LUT R3, R3, 0x1, RZ, 0xc0, !PT ;  /* 0x0000000103037812 */ /* 0x000fe200078ec0ff */
[----:B----4-:R-:W-:Y:S01]  /*0200*/  IMAD.WIDE.U32 R16, R5, 0x4, R16 ;  /* 0x0000000405107825 */ /* 0x010fe200078e0010 */
[----:B------:R-:W-:-:S03]  /*0210*/  CS2R R4, SRZ ;  /* 0x0000000000047805 */ /* 0x000fc6000001ff00 */
[----:B-----5:R-:W-:Y:S01]  /*0220*/  IMAD.WIDE.U32 R18, R9, 0x2, R18 ;  /* 0x0000000209127825 */ /* 0x020fe200078e0012 */
[----:B--2---:R-:W-:Y:S06]  /*0230*/  @!P1 BRA `(.L_x_8) ;  /* 0x0000000800609947 */ /* 0x004fec0003800000 */
[----:B------:R-:W-:Y:S01]  /*0240*/  LOP3.LUT R2, R2, 0x7ffffffc, RZ, 0xc0, !PT ;  /* 0x7ffffffc02027812 */ /* 0x000fe200078ec0ff */
[----:B------:R-:W-:-:S04]  /*0250*/  IMAD.MOV.U32 R4, RZ, RZ, RZ ;  /* 0x000000ffff047224 */ /* 0x000fc800078e00ff */
[----:B------:R-:W-:-:S07]  /*0260*/  IMAD.MOV R2, RZ, RZ, -R2 ;  /* 0x000000ffff027224 */ /* 0x000fce00078e0a02 */
.L_x_9:
[----:B------:R-:W2:Y:S04]  /*0270*/  LDG.E R10, desc[UR4][R22.64] ;  /* 0x00000004160a7981 */ /* 0x000ea8000c1e1900 */
[----:B------:R-:W3:Y:S04]  /*0280*/  LDG.E R8, desc[UR4][R22.64+0x20] ;  /* 0x0000200416087981 */ /* 0x000ee8000c1e1900 */
[----:B------:R-:W4:Y:S04]  /*0290*/  LDG.E.U16 R12, desc[UR4][R20.64] ;  /* 0x00000004140c7981 */ /* 0x000f28000c1e1500 */
[----:B------:R-:W4:Y:S04]  /*02a0*/  LDG.E.U16 R13, desc[UR4][R20.64+0x2] ;  /* 0x00000204140d7981 */ /* 0x000f28000c1e1500 */
[----:B------:R-:W5:Y:S04]  /*02b0*/  LDG.E.U16 R14, desc[UR4][R20.64+0x100] ;  /* 0x00010004140e7981 */ /* 0x000f68000c1e1500 */
[----:B------:R-:W5:Y:S01]  /*02c0*/  LDG.E.U16 R15, desc[UR4][R20.64+0x102] ;  /* 0x00010204140f7981 */ /* 0x000f62000c1e1500 */
[----:B------:R-:W-:-:S03]  /*02d0*/  ISETP.NE.AND P1, PT, R3, RZ, PT ;  /* 0x000000ff0300720c */ /* 0x000fc60003f25270 */
[----:B------:R-:W5:Y:S04]  /*02e0*/  LDG.E.U16 R25, desc[UR4][R18.64+0x100] ;  /* 0x0001000412197981 */ /* 0x000f68000c1e1500 */
[----:B------:R-:W5:Y:S06]  /*02f0*/  LDG.E.U16 R26, desc[UR4][R18.64+0x120] ;  /* 0x00012004121a7981 */ /* 0x000f6c000c1e1500 */
[----:B--2---:R-:W-:-:S02]  /*0300*/  @!P1 LOP3.LUT R9, R10, 0xffff, RZ, 0xc0, !PT ;  /* 0x0000ffff0a099812 */ /* 0x004fc400078ec0ff */
[----:B---3--:R-:W-:-:S03]  /*0310*/  @P1 LOP3.LUT R11, R8, 0xffff0000, RZ, 0xc0, !PT ;  /* 0xffff0000080b1812 */ /* 0x008fc600078ec0ff */
[----:B------:R-:W-:Y:S01]  /*0320*/  @!P1 IMAD R24, R8, 0x10000, R9 ;  /* 0x0001000008189824 */ /* 0x000fe200078e0209 */
[----:B------:R-:W-:Y:S02]  /*0330*/  @P1 LEA.HI R24, R10, R11, RZ, 0x10 ;  /* 0x0000000b0a181211 */ /* 0x000fe400078f80ff */
[----:B------:R-:W2:Y:S01]  /*0340*/  LDG.E.U16 R10, desc[UR4][R20.64+0x10] ;  /* 0x00001004140a7981 */ /* 0x000ea2000c1e1500 */
[----:B----4-:R-:W-:-:S03]  /*0350*/  LEA R8, R13, R12, 0x10 ;  /* 0x0000000c0d087211 */ /* 0x010fc600078e80ff */
[----:B------:R-:W2:Y:S04]  /*0360*/  LDG.E.U16 R11, desc[UR4][R20.64+0x12] ;  /* 0x00001204140b7981 */ /* 0x000ea8000c1e1500 */
[----:B------:R-:W3:Y:S01]  /*0370*/  LDG.E.U16 R12, desc[UR4][R20.64+0x110] ;  /* 0x00011004140c7981 */ /* 0x000ee2000c1e1500 */
[----:B-----5:R-:W-:-:S03]  /*0380*/  IMAD R9, R15, 0x10000, R14 ;  /* 0x000100000f097824 */ /* 0x020fc600078e020e */
[----:B------:R-:W3:Y:S04]  /*0390*/  LDG.E.U16 R13, desc[UR4][R20.64+0x112] ;  /* 0x00011204140d7981 */ /* 0x000ee8000c1e1500 */
[----:B------:R-:W4:Y:S04]  /*03a0*/  LDG.E.U16 R14, desc[UR4][R18.64] ;  /* 0x00000004120e7981 */ /* 0x000f28000c1e1500 */
[----:B------:R-:W4:Y:S01]  /*03b0*/  LDG.E.U16 R15, desc[UR4][R18.64+0x20] ;  /* 0x00002004120f7981 */ /* 0x000f22000c1e1500 */
[----:B--2---:R-:W-:Y:S02]  /*03c0*/  IMAD R10, R11, 0x10000, R10 ;  /* 0x000100000b0a7824 */ /* 0x004fe400078e020a */
[----:B---3--:R-:W-:-:S02]  /*03d0*/  IMAD R11, R13, 0x10000, R12 ;  /* 0x000100000d0b7824 */ /* 0x008fc400078e020c */
[----:B------:R-:W-:Y:S02]  /*03e0*/  IMAD R13, R26, 0x10000, R25 ;  /* 0x000100001a0d7824 */ /* 0x000fe400078e0219 */
[----:B------:R-:W2:Y:S01]  /*03f0*/  LDG.E.U16 R25, desc[UR4][R18.64+0x300] ;  /* 0x0003000412197981 */ /* 0x000ea2000c1e1500 */
[----:B----4-:R-:W-:-:S03]  /*0400*/  LEA R12, R15, R14, 0x10 ;  /* 0x0000000e0f0c7211 */ /* 0x010fc600078e80ff */
[----:B------:R-:W2:Y:S04]  /*0410*/  LDG.E.U16 R26, desc[UR4][R18.64+0x320] ;  /* 0x00032004121a7981 */ /* 0x000ea8000c1e1500 */
[----:B------:R-:W3:Y:S04]  /*0420*/  LDG.E.U16 R14, desc[UR4][R18.64+0x200] ;  /* 0x00020004120e7981 */ /* 0x000ee8000c1e1500 */
[----:B------:R-:W3:Y:S02]  /*0430*/  LDG.E.U16 R15, desc[UR4][R18.64+0x220] ;  /* 0x00022004120f7981 */ /* 0x000ee4000c1e1500 */
[----:B---3--:R-:W-:-:S02]  /*0440*/  IMAD R14, R15, 0x10000, R14 ;  /* 0x000100000f0e7824 */ /* 0x008fc400078e020e */
[----:B--2---:R-:W-:-:S07]  /*0450*/  IMAD R15, R26, 0x10000, R25 ;  /* 0x000100001a0f7824 */ /* 0x004fce00078e0219 */
[----:B------:R-:W-:-:S15]  /*0460*/  HMMA.SP.16832.F32.BF16 R8, R8, R12, R4, R24, 0x0 ;  /* 0x0000180c0808723c */ /* 0x000fde0000045a04 */
[----:B------:R-:W-:-:S04]  /*0470*/  NOP ;  /* 0x0000000000007918 */ /* 0x000fc80000000000 */
[----:B------:R-:W-:Y:S04]  /*0480*/  STG.E desc[UR4][R16.64], R8 ;  /* 0x0000000810007986 */ /* 0x000fe8000c101904 */
[----:B------:R-:W-:Y:S04]  /*0490*/  STG.E desc[UR4][R16.64+0x4], R9 ;  /* 0x0000040910007986 */ /* 0x000fe8000c101904 */
[----:B0-----:R0:W-:Y:S04]  /*04a0*/  STG.E desc[UR4][R16.64+0x200], R10 ;  /* 0x0002000a10007986 */ /* 0x0011e8000c101904 */
[----:B------:R1:W-:Y:S04]  /*04b0*/  STG.E desc[UR4][R16.64+0x204], R11 ;  /* 0x0002040b10007986 */ /* 0x0003e8000c101904 */
        /* <DEDUP_REMOVED lines=9> */
[----:B--2---:R-:W-:-:S02]  /*0550*/  @P1 LOP3.LUT R5, R6, 0xffff0000, RZ, 0xc0, !PT ;  /* 0xffff000006051812 */ /* 0x004fc400078ec0ff */
[C---:B---3--:R-:W-:Y:S02]  /*0560*/  @!P1 LOP3.LUT R7, R4.reuse, 0xffff, RZ, 0xc0, !PT ;  /* 0x0000ffff04079812 */ /* 0x048fe400078ec0ff */
[----:B------:R-:W-:-:S03]  /*0570*/  @P1 LEA.HI R24, R4, R5, RZ, 0x10 ;  /* 0x0000000504181211 */ /* 0x000fc600078f80ff */
[----:B------:R-:W-:Y:S02]  /*0580*/  @!P1 IMAD R24, R6, 0x10000, R7 ;  /* 0x0001000006189824 */ /* 0x000fe400078e0207 */
        /* <DEDUP_REMOVED lines=8> */
[----:B--2---:R-:W-:Y:S01]  /*0610*/  IMAD R6, R7, 0x10000, R6 ;  /* 0x0001000007067824 */ /* 0x004fe200078e0206 */
[----:B---3--:R-:W-:Y:S01]  /*0620*/  LEA R7, R13, R12, 0x10 ;  /* 0x0000000c0d077211 */ /* 0x008fe200078e80ff */
[----:B------:R-:W-:-:S02]  /*0630*/  IMAD R13, R26, 0x10000, R25 ;  /* 0x000100001a0d7824 */ /* 0x000fc400078e0219 */
[----:B------:R-:W2:Y:S04]  /*0640*/  LDG.E.U16 R25, desc[UR4][R18.64+0x300] ;  /* 0x0003000412197981 */ /* 0x000ea8000c1e1500 */
[----:B------:R-:W2:Y:S01]  /*0650*/  LDG.E.U16 R26, desc[UR4][R18.64+0x320] ;  /* 0x00032004121a7981 */ /* 0x000ea2000c1e1500 */
[----:B----4-:R-:W-:-:S03]  /*0660*/  IMAD R12, R15, 0x10000, R14 ;  /* 0x000100000f0c7824 */ /* 0x010fc600078e020e */
[----:B------:R-:W3:Y:S04]  /*0670*/  LDG.E.U16 R14, desc[UR4][R18.64+0x200] ;  /* 0x00020004120e7981 */ /* 0x000ee8000c1e1500 */
[----:B------:R-:W3:Y:S02]  /*0680*/  LDG.E.U16 R15, desc[UR4][R18.64+0x220] ;  /* 0x00022004120f7981 */ /* 0x000ee4000c1e1500 */
[----:B---3--:R-:W-:Y:S01]  /*0690*/  IMAD R14, R15, 0x10000, R14 ;  /* 0x000100000f0e7824 */ /* 0x008fe200078e020e */
[----:B--2---:R-:W-:-:S07]  /*06a0*/  LEA R15, R26, R25, 0x10 ;  /* 0x000000191a0f7211 */ /* 0x004fce00078e80ff */
[----:B------:R-:W-:-:S15]  /*06b0*/  HMMA.SP.16832.F32.BF16 R4, R4, R12, R8, R24, 0x0 ;  /* 0x0000180c0404723c */ /* 0x000fde0000045a08 */
[----:B------:R-:W-:-:S04]  /*06c0*/  NOP ;  /* 0x0000000000007918 */ /* 0x000fc80000000000 */
[----:B------:R-:W-:Y:S04]  /*06d0*/  STG.E desc[UR4][R16.64], R4 ;  /* 0x0000000410007986 */ /* 0x000fe8000c101904 */
[----:B------:R-:W-:Y:S04]  /*06e0*/  STG.E desc[UR4][R16.64+0x4], R5 ;  /* 0x0000040510007986 */ /* 0x000fe8000c101904 */
[----:B------:R-:W-:Y:S04]  /*06f0*/  STG.E desc[UR4][R16.64+0x200], R6 ;  /* 0x0002000610007986 */ /* 0x000fe8000c101904 */
[----:B------:R2:W-:Y:S04]  /*0700*/  STG.E desc[UR4][R16.64+0x204], R7 ;  /* 0x0002040710007986 */ /* 0x0005e8000c101904 */
[----:B0-----:R-:W3:Y:S04]  /*0710*/  LDG.E R10, desc[UR4][R22.64+0x20] ;  /* 0x00002004160a7981 */ /* 0x001ee8000c1e1900 */
[----:B------:R-:W1:Y:S04]  /*0720*/  LDG.E R8, desc[UR4][R22.64] ;  /* 0x0000000416087981 */ /* 0x000e68000c1e1900 */
[----:B------:R-:W4:Y:S04]  /*0730*/  LDG.E.U16 R12, desc[UR4][R20.64] ;  /* 0x00000004140c7981 */ /* 0x000f28000c1e1500 */
[----:B------:R-:W4:Y:S04]  /*0740*/  LDG.E.U16 R13, desc[UR4][R20.64+0x2] ;  /* 0x00000204140d7981 */ /* 0x000f28000c1e1500 */
[----:B------:R-:W5:Y:S04]  /*0750*/  LDG.E.U16 R14, desc[UR4][R20.64+0x100] ;  /* 0x00010004140e7981 */ /* 0x000f68000c1e1500 */
[----:B------:R-:W5:Y:S04]  /*0760*/  LDG.E.U16 R15, desc[UR4][R20.64+0x102] ;  /* 0x00010204140f7981 */ /* 0x000f68000c1e1500 */
[----:B------:R-:W2:Y:S04]  /*0770*/  LDG.E.U16 R25, desc[UR4][R18.64+0x100] ;  /* 0x0001000412197981 */ /* 0x000ea8000c1e1500 */
[----:B------:R-:W2:Y:S01]  /*0780*/  LDG.E.U16 R26, desc[UR4][R18.64+0x120] ;  /* 0x00012004121a7981 */ /* 0x000ea2000c1e1500 */
[----:B---3--:R-:W-:-:S02]  /*0790*/  @P1 LOP3.LUT R9, R10, 0xffff0000, RZ, 0xc0, !PT ;  /* 0xffff00000a091812 */ /* 0x008fc400078ec0ff */
[C---:B-1----:R-:W-:Y:S02]  /*07a0*/  @!P1 LOP3.LUT R11, R8.reuse, 0xffff, RZ, 0xc0, !PT ;  /* 0x0000ffff080b9812 */ /* 0x042fe400078ec0ff */
[----:B------:R-:W-:-:S03]  /*07b0*/  @P1 LEA.HI R24, R8, R9, RZ, 0x10 ;  /* 0x0000000908181211 */ /* 0x000fc600078f80ff */
[----:B------:R-:W-:Y:S02]  /*07c0*/  @!P1 IMAD R24, R10, 0x10000, R11 ;  /* 0x000100000a189824 */ /* 0x000fe400078e020b */
[----:B------:R-:W3:Y:S01]  /*07d0*/  LDG.E.U16 R10, desc[UR4][R20.64+0x10] ;  /* 0x00001004140a7981 */ /* 0x000ee2000c1e1500 */
[----:B----4-:R-:W-:-:S03]  /*07e0*/  IMAD R8, R13, 0x10000, R12 ;  /* 0x000100000d087824 */ /* 0x010fc600078e020c */
[----:B------:R-:W3:Y:S04]  /*07f0*/  LDG.E.U16 R11, desc[UR4][R20.64+0x12] ;  /* 0x00001204140b7981 */ /* 0x000ee8000c1e1500 */
[----:B------:R-:W4:Y:S01]  /*0800*/  LDG.E.U16 R12, desc[UR4][R20.64+0x110] ;  /* 0x00011004140c7981 */ /* 0x000f22000c1e1500 */
[----:B-----5:R-:W-:-:S03]  /*0810*/  IMAD R9, R15, 0x10000, R14 ;  /* 0x000100000f097824 */ /* 0x020fc600078e020e */
[----:B------:R-:W4:Y:S04]  /*0820*/  LDG.E.U16 R13, desc[UR4][R20.64+0x112] ;  /* 0x00011204140d7981 */ /* 0x000f28000c1e1500 */
[----:B------:R-:W5:Y:S04]  /*0830*/  LDG.E.U16 R14, desc[UR4][R18.64] ;  /* 0x00000004120e7981 */ /* 0x000f68000c1e1500 */
[----:B------:R-:W5:Y:S01]  /*0840*/  LDG.E.U16 R15, desc[UR4][R18.64+0x20] ;  /* 0x00002004120f7981 */ /* 0x000f62000c1e1500 */
[----:B---3--:R-:W-:Y:S01]  /*0850*/  LEA R10, R11, R10, 0x10 ;  /* 0x0000000a0b0a7211 */ /* 0x008fe200078e80ff */
[----:B----4-:R-:W-:-:S02]  /*0860*/  IMAD R11, R13, 0x10000, R12 ;  /* 0x000100000d0b7824 */ /* 0x010fc400078e020c */
[----:B--2---:R-:W-:Y:S02]  /*0870*/  IMAD R13, R26, 0x10000, R25 ;  /* 0x000100001a0d7824 */ /* 0x004fe400078e0219 */
[----:B------:R-:W2:Y:S01]  /*0880*/  LDG.E.U16 R25, desc[UR4][R18.64+0x300] ;  /* 0x0003000412197981 */ /* 0x000ea2000c1e1500 */
[----:B-----5:R-:W-:-:S03]  /*0890*/  IMAD R12, R15, 0x10000, R14 ;  /* 0x000100000f0c7824 */ /* 0x020fc600078e020e */
[----:B------:R-:W2:Y:S04]  /*08a0*/  LDG.E.U16 R26, desc[UR4][R18.64+0x320] ;  /* 0x00032004121a7981 */ /* 0x000ea8000c1e1500 */
[----:B------:R-:W3:Y:S04]  /*08b0*/  LDG.E.U16 R14, desc[UR4][R18.64+0x200] ;  /* 0x00020004120e7981 */ /* 0x000ee8000c1e1500 */
[----:B------:R-:W3:Y:S02]  /*08c0*/  LDG.E.U16 R15, desc[UR4][R18.64+0x220] ;  /* 0x00022004120f7981 */ /* 0x000ee4000c1e1500 */
[----:B---3--:R-:W-:Y:S01]  /*08d0*/  LEA R14, R15, R14, 0x10 ;  /* 0x0000000e0f0e7211 */ /* 0x008fe200078e80ff */
[----:B--2---:R-:W-:-:S07]  /*08e0*/  IMAD R15, R26, 0x10000, R25 ;  /* 0x000100001a0f7824 */ /* 0x004fce00078e0219 */
[----:B------:R-:W-:-:S15]  /*08f0*/  HMMA.SP.16832.F32.BF16 R4, R8, R12, R4, R24, 0x0 ;  /* 0x0000180c0804723c */ /* 0x000fde0000045a04 */
[----:B------:R-:W-:-:S04]  /*0900*/  NOP ;  /* 0x0000000000007918 */ /* 0x000fc80000000000 */
[----:B------:R-:W-:Y:S04]  /*0910*/  STG.E desc[UR4][R16.64], R4 ;  /* 0x0000000410007986 */ /* 0x000fe8000c101904 */
[----:B------:R-:W-:Y:S04]  /*0920*/  STG.E desc[UR4][R16.64+0x4], R5 ;  /* 0x0000040510007986 */ /* 0x000fe8000c101904 */
[----:B------:R-:W-:Y:S04]  /*0930*/  STG.E desc[UR4][R16.64+0x200], R6 ;  /* 0x0002000610007986 */ /* 0x000fe8000c101904 */
[----:B------:R0:W-:Y:S04]  /*0940*/  STG.E desc[UR4][R16.64+0x204], R7 ;  /* 0x0002040710007986 */ /* 0x0001e8000c101904 */
[----:B------:R-:W2:Y:S04]  /*0950*/  LDG.E R10, desc[UR4][R22.64+0x20] ;  /* 0x00002004160a7981 */ /* 0x000ea8000c1e1900 */
[----:B------:R-:W3:Y:S04]  /*0960*/  LDG.E R8, desc[UR4][R22.64] ;  /* 0x0000000416087981 */ /* 0x000ee8000c1e1900 */
[----:B------:R-:W4:Y:S04]  /*0970*/  LDG.E.U16 R12, desc[UR4][R20.64] ;  /* 0x00000004140c7981 */ /* 0x000f28000c1e1500 */
[----:B------:R-:W4:Y:S04]  /*0980*/  LDG.E.U16 R13, desc[UR4][R20.64+0x2] ;  /* 0x00000204140d7981 */ /* 0x000f28000c1e1500 */
[----:B------:R-:W5:Y:S04]  /*0990*/  LDG.E.U16 R14, desc[UR4][R20.64+0x100] ;  /* 0x00010004140e7981 */ /* 0x000f68000c1e1500 */
[----:B------:R-:W5:Y:S04]  /*09a0*/  LDG.E.U16 R15, desc[UR4][R20.64+0x102] ;  /* 0x00010204140f7981 */ /* 0x000f68000c1e1500 */
[----:B------:R-:W5:Y:S04]  /*09b0*/  LDG.E.U16 R25, desc[UR4][R18.64+0x100] ;  /* 0x0001000412197981 */ /* 0x000f68000c1e1500 */
[----:B------:R-:W5:Y:S01]  /*09c0*/  LDG.E.U16 R26, desc[UR4][R18.64+0x120] ;  /* 0x00012004121a7981 */ /* 0x000f62000c1e1500 */
[----:B--2---:R-:W-:-:S02]  /*09d0*/  @P1 LOP3.LUT R9, R10, 0xffff0000, RZ, 0xc0, !PT ;  /* 0xffff00000a091812 */ /* 0x004fc400078ec0ff */
[C---:B---3--:R-:W-:Y:S02]  /*09e0*/  @!P1 LOP3.LUT R11, R8.reuse, 0xffff, RZ, 0xc0, !PT ;  /* 0x0000ffff080b9812 */ /* 0x048fe400078ec0ff */
[----:B------:R-:W-:Y:S02]  /*09f0*/  @P1 LEA.HI R24, R8, R9, RZ, 0x10 ;  /* 0x0000000908181211 */ /* 0x000fe400078f80ff */
[----:B------:R-:W-:Y:S02]  /*0a00*/  @!P1 LEA R24, R10, R11, 0x10 ;  /* 0x0000000b0a189211 */ /* 0x000fe400078e80ff */
[----:B------:R-:W2:Y:S01]  /*0a10*/  LDG.E.U16 R10, desc[UR4][R20.64+0x10] ;  /* 0x00001004140a7981 */ /* 0x000ea2000c1e1500 */
[----:B----4-:R-:W-:-:S03]  /*0a20*/  IMAD R8, R13, 0x10000, R12 ;  /* 0x000100000d087824 */ /* 0x010fc600078e020c */
[----:B------:R-:W2:Y:S04]  /*0a30*/  LDG.E.U16 R11, desc[UR4][R20.64+0x12] ;  /* 0x00001204140b7981 */ /* 0x000ea8000c1e1500 */
[----:B------:R-:W3:Y:S01]  /*0a40*/  LDG.E.U16 R12, desc[UR4][R20.64+0x110] ;  /* 0x00011004140c7981 */ /* 0x000ee2000c1e1500 */
[----:B-----5:R-:W-:-:S03]  /*0a50*/  IMAD R9, R15, 0x10000, R14 ;  /* 0x000100000f097824 */ /* 0x020fc600078e020e */
[----:B------:R-:W3:Y:S04]  /*0a60*/  LDG.E.U16 R13, desc[UR4][R20.64+0x112] ;  /* 0x00011204140d7981 */ /* 0x000ee8000c1e1500 */
[----:B------:R-:W4:Y:S04]  /*0a70*/  LDG.E.U16 R14, desc[UR4][R18.64] ;  /* 0x00000004120e7981 */ /* 0x000f28000c1e1500 */
[----:B------:R-:W4:Y:S01]  /*0a80*/  LDG.E.U16 R15, desc[UR4][R18.64+0x20] ;  /* 0x00002004120f7981 */ /* 0x000f22000c1e1500 */
[----:B--2---:R-:W-:Y:S02]  /*0a90*/  IMAD R10, R11, 0x10000, R10 ;  /* 0x000100000b0a7824 */ /* 0x004fe400078e020a */
[----:B---3--:R-:W-:Y:S01]  /*0aa0*/  IMAD R11, R13, 0x10000, R12 ;  /* 0x000100000d0b7824 */ /* 0x008fe200078e020c */
[----:B------:R-:W-:-:S02]  /*0ab0*/  LEA R13, R26, R25, 0x10 ;  /* 0x000000191a0d7211 */ /* 0x000fc400078e80ff */
[----:B------:R-:W2:Y:S04]  /*0ac0*/  LDG.E.U16 R25, desc[UR4][R18.64+0x300] ;  /* 0x0003000412197981 */ /* 0x000ea8000c1e1500 */
[----:B------:R-:W2:Y:S01]  /*0ad0*/  LDG.E.U16 R26, desc[UR4][R18.64+0x320] ;  /* 0x00032004121a7981 */ /* 0x000ea2000c1e1500 */
[----:B----4-:R-:W-:-:S03]  /*0ae0*/  IMAD R12, R15, 0x10000, R14 ;  /* 0x000100000f0c7824 */ /* 0x010fc600078e020e */
[----:B------:R-:W3:Y:S04]  /*0af0*/  LDG.E.U16 R14, desc[UR4][R18.64+0x200] ;  /* 0x00020004120e7981 */ /* 0x000ee8000c1e1500 */
[----:B------:R-:W3:Y:S01]  /*0b00*/  LDG.E.U16 R15, desc[UR4][R18.64+0x220] ;  /* 0x00022004120f7981 */ /* 0x000ee2000c1e1500 */
[----:B------:R-:W-:-:S05]  /*0b10*/  VIADD R2, R2, 0x4 ;  /* 0x0000000402027836 */ /* 0x000fca0000000000 */
[----:B------:R-:W-:Y:S01]  /*0b20*/  ISETP.NE.AND P1, PT, R2, RZ, PT ;  /* 0x000000ff0200720c */ /* 0x000fe20003f25270 */
[----:B---3--:R-:W-:Y:S02]  /*0b30*/  IMAD R14, R15, 0x10000, R14 ;  /* 0x000100000f0e7824 */ /* 0x008fe400078e020e */
[----:B--2---:R-:W-:-:S07]  /*0b40*/  IMAD R15, R26, 0x10000, R25 ;  /* 0x000100001a0f7824 */ /* 0x004fce00078e0219 */
[----:B0-----:R-:W-:-:S15]  /*0b50*/  HMMA.SP.16832.F32.BF16 R4, R8, R12, R4, R24, 0x0 ;  /* 0x0000180c0804723c */ /* 0x001fde0000045a04 */
[----:B------:R-:W-:-:S04]  /*0b60*/  NOP ;  /* 0x0000000000007918 */ /* 0x000fc80000000000 */
[----:B------:R0:W-:Y:S04]  /*0b70*/  STG.E desc[UR4][R16.64], R4 ;  /* 0x0000000410007986 */ /* 0x0001e8000c101904 */
[----:B------:R0:W-:Y:S04]  /*0b80*/  STG.E desc[UR4][R16.64+0x4], R5 ;  /* 0x0000040510007986 */ /* 0x0001e8000c101904 */
[----:B------:R0:W-:Y:S04]  /*0b90*/  STG.E desc[UR4][R16.64+0x200], R6 ;  /* 0x0002000610007986 */ /* 0x0001e8000c101904 */
[----:B------:R0:W-:Y:S01]  /*0ba0*/  STG.E desc[UR4][R16.64+0x204], R7 ;  /* 0x0002040710007986 */ /* 0x0001e2000c101904 */
[----:B------:R-:W-:Y:S05]  /*0bb0*/  @P1 BRA `(.L_x_9) ;  /* 0xfffffff400ac1947 */ /* 0x000fea000383ffff */
.L_x_8:
[----:B------:R-:W-:Y:S05]  /*0bc0*/  @!P0 EXIT ;  /* 0x000000000000894d */ /* 0x000fea0003800000 */
[----:B------:R-:W-:-:S07]  /*0bd0*/  IADD3 R0, PT, PT, -R0, RZ, RZ ;  /* 0x000000ff00007210 */ /* 0x000fce0007ffe1ff */
.L_x_10:
[----:B------:R-:W2:Y:S04]  /*0be0*/  LDG.E R8, desc[UR4][R22.64+0x20] ;  /* 0x0000200416087981 */ /* 0x000ea8000c1e1900 */
[----:B------:R-:W3:Y:S01]  /*0bf0*/  LDG.E R2, desc[UR4][R22.64] ;  /* 0x0000000416027981 */ /* 0x000ee2000c1e1900 */
[----:B------:R-:W-:-:S03]  /*0c00*/  ISETP.NE.AND P0, PT, R3, RZ, PT ;  /* 0x000000ff0300720c */ /* 0x000fc60003f05270 */
[----:B------:R-:W4:Y:S04]  /*0c10*/  LDG.E.U16 R10, desc[UR4][R20.64+0x2] ;  /* 0x00000204140a7981 */ /* 0x000f28000c1e1500 */
[----:B------:R-:W5:Y:S04]  /*0c20*/  LDG.E.U16 R12, desc[UR4][R20.64+0x102] ;  /* 0x00010204140c7981 */ /* 0x000f68000c1e1500 */
[----:B------:R-:W5:Y:S04]  /*0c30*/  LDG.E.U16 R13, desc[UR4][R20.64+0x10] ;  /* 0x00001004140d7981 */ /* 0x000f68000c1e1500 */
[----:B------:R-:W5:Y:S04]  /*0c40*/  LDG.E.U16 R14, desc[UR4][R20.64+0x12] ;  /* 0x00001204140e7981 */ /* 0x000f68000c1e1500 */
[----:B------:R-:W5:Y:S04]  /*0c50*/  LDG.E.U16 R15, desc[UR4][R20.64+0x110] ;  /* 0x00011004140f7981 */ /* 0x000f68000c1e1500 */
[----:B------:R-:W5:Y:S04]  /*0c60*/  LDG.E.U16 R24, desc[UR4][R20.64+0x112] ;  /* 0x0001120414187981 */ /* 0x000f68000c1e1500 */
[----:B------:R-:W5:Y:S04]  /*0c70*/  LDG.E.U16 R25, desc[UR4][R18.64] ;  /* 0x0000000412197981 */ /* 0x000f68000c1e1500 */
[----:B------:R-:W5:Y:S01]  /*0c80*/  LDG.E.U16 R26, desc[UR4][R18.64+0x20] ;  /* 0x00002004121a7981 */ /* 0x000f62000c1e1500 */
[----:B--2---:R-:W-:-:S02]  /*0c90*/  @P0 LOP3.LUT R9, R8, 0xffff0000, RZ, 0xc0, !PT ;  /* 0xffff000008090812 */ /* 0x004fc400078ec0ff */
[C---:B---3--:R-:W-:Y:S02]  /*0ca0*/  @!P0 LOP3.LUT R11, R2.reuse, 0xffff, RZ, 0xc0, !PT ;  /* 0x0000ffff020b8812 */ /* 0x048fe400078ec0ff */
[----:B------:R-:W-:Y:S02]  /*0cb0*/  @P0 LEA.HI R2, R2, R9, RZ, 0x10 ;  /* 0x0000000902020211 */ /* 0x000fe400078f80ff */
[----:B------:R-:W4:Y:S01]  /*0cc0*/  LDG.E.U16 R9, desc[UR4][R20.64] ;  /* 0x0000000414097981 */ /* 0x000f22000c1e1500 */
[----:B------:R-:W-:-:S03]  /*0cd0*/  @!P0 IMAD R2, R8, 0x10000, R11 ;  /* 0x0001000008028824 */ /* 0x000fc600078e020b */
[----:B------:R-:W2:Y:S01]  /*0ce0*/  LDG.E.U16 R11, desc[UR4][R20.64+0x100] ;  /* 0x00010004140b7981 */ /* 0x000ea2000c1e1500 */
[----:B----4-:R-:W-:Y:S01]  /*0cf0*/  IMAD R8, R10, 0x10000, R9 ;  /* 0x000100000a087824 */ /* 0x010fe200078e0209 */
[----:B-----5:R-:W-:Y:S02]  /*0d00*/  LEA R10, R14, R13, 0x10 ;  /* 0x0000000d0e0a7211 */ /* 0x020fe400078e80ff */
[----:B------:R-:W3:Y:S01]  /*0d10*/  LDG.E.U16 R13, desc[UR4][R18.64+0x100] ;  /* 0x00010004120d7981 */ /* 0x000ee2000c1e1500 */
[----:B--2---:R-:W-:Y:S02]  /*0d20*/  IMAD R9, R12, 0x10000, R11 ;  /* 0x000100000c097824 */ /* 0x004fe400078e020b */
[----:B------:R-:W-:Y:S01]  /*0d30*/  IMAD R11, R24, 0x10000, R15 ;  /* 0x00010000180b7824 */ /* 0x000fe200078e020f */
[----:B------:R-:W3:Y:S01]  /*0d40*/  LDG.E.U16 R14, desc[UR4][R18.64+0x120] ;  /* 0x00012004120e7981 */ /* 0x000ee2000c1e1500 */
[----:B------:R-:W-:-:S03]  /*0d50*/  IMAD R12, R26, 0x10000, R25 ;  /* 0x000100001a0c7824 */ /* 0x000fc600078e0219 */
[----:B------:R-:W2:Y:S04]  /*0d60*/  LDG.E.U16 R15, desc[UR4][R18.64+0x200] ;  /* 0x00020004120f7981 */ /* 0x000ea8000c1e1500 */
[----:B------:R-:W2:Y:S04]  /*0d70*/  LDG.E.U16 R24, desc[UR4][R18.64+0x220] ;  /* 0x0002200412187981 */ /* 0x000ea8000c1e1500 */
[----:B------:R-:W4:Y:S04]  /*0d80*/  LDG.E.U16 R25, desc[UR4][R18.64+0x300] ;  /* 0x0003000412197981 */ /* 0x000f28000c1e1500 */
[----:B------:R-:W4:Y:S01]  /*0d90*/  LDG.E.U16 R26, desc[UR4][R18.64+0x320] ;  /* 0x00032004121a7981 */ /* 0x000f22000c1e1500 */
[----:B------:R-:W-:-:S05]  /*0da0*/  VIADD R0, R0, 0x1 ;  /* 0x0000000100007836 */ /* 0x000fca0000000000 */
[----:B------:R-:W-:Y:S01]  /*0db0*/  ISETP.NE.AND P0, PT, R0, RZ, PT ;  /* 0x000000ff0000720c */ /* 0x000fe20003f05270 */
[----:B---3--:R-:W-:Y:S01]  /*0dc0*/  IMAD R13, R14, 0x10000, R13 ;  /* 0x000100000e0d7824 */ /* 0x008fe200078e020d */
[----:B--2---:R-:W-:Y:S01]  /*0dd0*/  LEA R14, R24, R15, 0x10 ;  /* 0x0000000f180e7211 */ /* 0x004fe200078e80ff */
[----:B----4-:R-:W-:-:S07]  /*0de0*/  IMAD R15, R26, 0x10000, R25 ;  /* 0x000100001a0f7824 */ /* 0x010fce00078e0219 */
        /* <DEDUP_REMOVED lines=8> */
.L_x_11:
        /* <DEDUP_REMOVED lines=9> */
.L_x_15:


//--------------------- .nv.shared.reserved.0     --------------------------
	.section	.nv.shared.reserved.0,"aw",@nobits
	.weak		__nv_reservedSMEM_offset_0_alias
	.size		__nv_reservedSMEM_offset_0_alias, 0, 64
	.other		__nv_reservedSMEM_offset_0_alias,@"STO_CUDA_RESERVED_SHARED STV_DEFAULT"
__nv_reservedSMEM_offset_0_alias:
	.zero		0
	.zero		64


//--------------------- .nv.global                --------------------------
	.section	.nv.global,"aw",@nobits
.nv.global:
	.type		_ZN34_INTERNAL_e557e15a_4_k_cu_39cd60f86thrust24THRUST_300001_SM_1000_NS3seqE,@object
	.size		_ZN34_INTERNAL_e557e15a_4_k_cu_39cd60f86thrust24THRUST_300001_SM_1000_NS3seqE,(_ZN34_INTERNAL_e557e15a_4_k_cu_39cd60f84cuda3std3__48in_placeE - _ZN34_INTERNAL_e557e15a_4_k_cu_39cd60f86thrust24THRUST_300001_SM_1000_NS3seqE)
_ZN34_INTERNAL_e557e15a_4_k_cu_39cd60f86thrust24THRUST_300001_SM_1000_NS3seqE:
	.zero		1
	.type		_ZN34_INTERNAL_e557e15a_4_k_cu_39cd60f84cuda3std3__48in_placeE,@object
	.size		_ZN34_INTERNAL_e557e15a_4_k_cu_39cd60f84cuda3std3__48in_placeE,(_ZN34_INTERNAL_e557e15a_4_k_cu_39cd60f84cuda3std6ranges3__45__cpo4sizeE - _ZN34_INTERNAL_e557e15a_4_k_cu_39cd60f84cuda3std3__48in_placeE)
_ZN34_INTERNAL_e557e15a_4_k_cu_39cd60f84cuda3std3__48in_placeE:
	.zero		1
	.type		_ZN34_INTERNAL_e557e15a_4_k_cu_39cd60f84cuda3std6ranges3__45__cpo4sizeE,@object
	.size		_ZN34_INTERNAL_e557e15a_4_k_cu_39cd60f84cuda3std6ranges3__45__cpo4sizeE,(_ZN34_INTERNAL_e557e15a_4_k_cu_39cd60f86thrust24THRUST_300001_SM_1000_NS12placeholders2_3E - _ZN34_INTERNAL_e557e15a_4_k_cu_39cd60f84cuda3std6ranges3__45__cpo4sizeE)
_ZN34_INTERNAL_e557e15a_4_k_cu_39cd60f84cuda3std6ranges3__45__cpo4sizeE:
	.zero		1
	.type		_ZN34_INTERNAL_e557e15a_4_k_cu_39cd60f86thrust24THRUST_300001_SM_1000_NS12placeholders2_3E,@object
	.size		_ZN34_INTERNAL_e557e15a_4_k_cu_39cd60f86thrust24THRUST_300001_SM_1000_NS12placeholders2_3E,(_ZN34_INTERNAL_e557e15a_4_k_cu_39cd60f84cuda3std3__45__cpo6cbeginE - _ZN34_INTERNAL_e557e15a_4_k_cu_39cd60f86thrust24THRUST_300001_SM_1000_NS12placeholders2_3E)
_ZN34_INTERNAL_e557e15a_4_k_cu_39cd60f86thrust24THRUST_300001_SM_1000_NS12placeholders2_3E:
	.zero		1
	.type		_ZN34_INTERNAL_e557e15a_4_k_cu_39cd60f84cuda3std3__45__cpo6cbeginE,@object
	.size		_ZN34_INTERNAL_e557e15a_4_k_cu_39cd60f84cuda3std3__45__cpo6cbeginE,(_ZN34_INTERNAL_e557e15a_4_k_cu_39cd60f84cuda3std6ranges3__45__cpo6cbeginE - _ZN34_INTERNAL_e557e15a_4_k_cu_39cd60f84cuda3std3__45__cpo6cbeginE)
_ZN34_INTERNAL_e557e15a_4_k_cu_39cd60f84cuda3std3__45__cpo6cbeginE:
	.zero		1
	.type		_ZN34_INTERNAL_e557e15a_4_k_cu_39cd60f84cuda3std6ranges3__45__cpo6cbeginE,@object
	.size		_ZN34_INTERNAL_e557e15a_4_k_cu_39cd60f84cuda3std6ranges3__45__cpo6cbeginE,(_ZN34_INTERNAL_e557e15a_4_k_cu_39cd60f86thrust24THRUST_300001_SM_1000_NS12placeholders2_7E - _ZN34_INTERNAL_e557e15a_4_k_cu_39cd60f84cuda3std6ranges3__45__cpo6cbeginE)
_ZN34_INTERNAL_e557e15a_4_k_cu_39cd60f84cuda3std6ranges3__45__cpo6cbeginE:
	.zero		1
	.type		_ZN34_INTERNAL_e557e15a_4_k_cu_39cd60f86thrust24THRUST_300001_SM_1000_NS12placeholders2_7E,@object
	.size		_ZN34_INTERNAL_e557e15a_4_k_cu_39cd60f86thrust24THRUST_300001_SM_1000_NS12placeholders2_7E,(_ZN34_INTERNAL_e557e15a_4_k_cu_39cd60f84cuda3std3__45__cpo7crbeginE - _ZN34_INTERNAL_e557e15a_4_k_cu_39cd60f86thrust24THRUST_300001_SM_1000_NS12placeholders2_7E)
_ZN34_INTERNAL_e557e15a_4_k_cu_39cd60f86thrust24THRUST_300001_SM_1000_NS12placeholders2_7E:
	.zero		1
	.type		_ZN34_INTERNAL_e557e15a_4_k_cu_39cd60f84cuda3std3__45__cpo7crbeginE,@object
	.size		_ZN34_INTERNAL_e557e15a_4_k_cu_39cd60f84cuda3std3__45__cpo7crbeginE,(_ZN34_INTERNAL_e557e15a_4_k_cu_39cd60f84cuda3std6ranges3__45__cpo4nextE - _ZN34_INTERNAL_e557e15a_4_k_cu_39cd60f84cuda3std3__45__cpo7crbeginE)
_ZN34_INTERNAL_e557e15a_4_k_cu_39cd60f84cuda3std3__45__cpo7crbeginE:
	.zero		1
	.type		_ZN34_INTERNAL_e557e15a_4_k_cu_39cd60f84cuda3std6ranges3__45__cpo4nextE,@object
	.size		_ZN34_INTERNAL_e557e15a_4_k_cu_39cd60f84cuda3std6ranges3__45__cpo4nextE,(_ZN34_INTERNAL_e557e15a_4_k_cu_39cd60f84cuda3std6ranges3__45__cpo4swapE - _ZN34_INTERNAL_e557e15a_4_k_cu_39cd60f84cuda3std6ranges3__45__cpo4nextE)
_ZN34_INTERNAL_e557e15a_4_k_cu_39cd60f84cuda3std6ranges3__45__cpo4nextE:
	.zero		1
	.type		_ZN34_INTERNAL_e557e15a_4_k_cu_39cd60f84cuda3std6ranges3__45__cpo4swapE,@object
	.size		_ZN34_INTERNAL_e557e15a_4_k_cu_39cd60f84cuda3std6ranges3__45__cpo4swapE,(_ZN34_INTERNAL_e557e15a_4_k_cu_39cd60f86thrust24THRUST_300001_SM_1000_NS8cuda_cub10par_nosyncE - _ZN34_INTERNAL_e557e15a_4_k_cu_39cd60f84cuda3std6ranges3__45__cpo4swapE)
_ZN34_INTERNAL_e557e15a_4_k_cu_39cd60f84cuda3std6ranges3__45__cpo4swapE:
	.zero		1
	.type		_ZN34_INTERNAL_e557e15a_4_k_cu_39cd60f86thrust24THRUST_300001_SM_1000_NS8cuda_cub10par_nosyncE,@object
	.size		_ZN34_INTERNAL_e557e15a_4_k_cu_39cd60f86thrust24THRUST_300001_SM_1000_NS8cuda_cub10par_nosyncE,(_ZN34_INTERNAL_e557e15a_4_k_cu_39cd60f86thrust24THRUST_300001_SM_1000_NS12placeholders2_9E - _ZN34_INTERNAL_e557e15a_4_k_cu_39cd60f86thrust24THRUST_300001_SM_1000_NS8cuda_cub10par_nosyncE)
_ZN34_INTERNAL_e557e15a_4_k_cu_39cd60f86thrust24THRUST_300001_SM_1000_NS8cuda_cub10par_nosyncE:
	.zero		1
	.type		_ZN34_INTERNAL_e557e15a_4_k_cu_39cd60f86thrust24THRUST_300001_SM_1000_NS12placeholders2_9E,@object
	.size		_ZN34_INTERNAL_e557e15a_4_k_cu_39cd60f86thrust24THRUST_300001_SM_1000_NS12placeholders2_9E,(_ZN34_INTERNAL_e557e15a_4_k_cu_39cd60f84cuda3std3__436_GLOBAL__N__e557e15a_4_k_cu_39cd60f86ignoreE - _ZN34_INTERNAL_e557e15a_4_k_cu_39cd60f86thrust24THRUST_300001_SM_1000_NS12placeholders2_9E)
_ZN34_INTERNAL_e557e15a_4_k_cu_39cd60f86thrust24THRUST_300001_SM_1000_NS12placeholders2_9E:
	.zero		1
	.type		_ZN34_INTERNAL_e557e15a_4_k_cu_39cd60f84cuda3std3__436_GLOBAL__N__e557e15a_4_k_cu_39cd60f86ignoreE,@object
	.size		_ZN34_INTERNAL_e557e15a_4_k_cu_39cd60f84cuda3std3__436_GLOBAL__N__e557e15a_4_k_cu_39cd60f86ignoreE,(_ZN34_INTERNAL_e557e15a_4_k_cu_39cd60f84cuda3std6ranges3__45__cpo4dataE - _ZN34_INTERNAL_e557e15a_4_k_cu_39cd60f84cuda3std3__436_GLOBAL__N__e557e15a_4_k_cu_39cd60f86ignoreE)
_ZN34_INTERNAL_e557e15a_4_k_cu_39cd60f84cuda3std3__436_GLOBAL__N__e557e15a_4_k_cu_39cd60f86ignoreE:
	.zero		1
	.type		_ZN34_INTERNAL_e557e15a_4_k_cu_39cd60f84cuda3std6ranges3__45__cpo4dataE,@object
	.size		_ZN34_INTERNAL_e557e15a_4_k_cu_39cd60f84cuda3std6ranges3__45__cpo4dataE,(_ZN34_INTERNAL_e557e15a_4_k_cu_39cd60f86thrust24THRUST_300001_SM_1000_NS12placeholders2_1E - _ZN34_INTERNAL_e557e15a_4_k_cu_39cd60f84cuda3std6ranges3__45__cpo4dataE)
_ZN34_INTERNAL_e557e15a_4_k_cu_39cd60f84cuda3std6ranges3__45__cpo4dataE:
	.zero		1
	.type		_ZN34_INTERNAL_e557e15a_4_k_cu_39cd60f86thrust24THRUST_300001_SM_1000_NS12placeholders2_1E,@object
	.size		_ZN34_INTERNAL_e557e15a_4_k_cu_39cd60f86thrust24THRUST_300001_SM_1000_NS12placeholders2_1E,(_ZN34_INTERNAL_e557e15a_4_k_cu_39cd60f84cuda3std3__45__cpo5beginE - _ZN34_INTERNAL_e557e15a_4_k_cu_39cd60f86thrust24THRUST_300001_SM_1000_NS12placeholders2_1E)
_ZN34_INTERNAL_e557e15a_4_k_cu_39cd60f86thrust24THRUST_300001_SM_1000_NS12placeholders2_1E:
	.zero		1
	.type		_ZN34_INTERNAL_e557e15a_4_k_cu_39cd60f84cuda3std3__45__cpo5beginE,@object
	.size		_ZN34_INTERNAL_e557e15a_4_k_cu_39cd60f84cuda3std3__45__cpo5beginE,(_ZN34_INTERNAL_e557e15a_4_k_cu_39cd60f84cuda3std6ranges3__45__cpo5beginE - _ZN34_INTERNAL_e557e15a_4_k_cu_39cd60f84cuda3std3__45__cpo5beginE)
_ZN34_INTERNAL_e557e15a_4_k_cu_39cd60f84cuda3std3__45__cpo5beginE:
	.zero		1
	.type		_ZN34_INTERNAL_e557e15a_4_k_cu_39cd60f84cuda3std6ranges3__45__cpo5beginE,@object
	.size		_ZN34_INTERNAL_e557e15a_4_k_cu_39cd60f84cuda3std6ranges3__45__cpo5beginE,(_ZN34_INTERNAL_e557e15a_4_k_cu_39cd60f86thrust24THRUST_300001_SM_1000_NS12placeholders2_5E - _ZN34_INTERNAL_e557e15a_4_k_cu_39cd60f84cuda3std6ranges3__45__cpo5beginE)
_ZN34_INTERNAL_e557e15a_4_k_cu_39cd60f84cuda3std6ranges3__45__cpo5beginE:
	.zero		1
	.type		_ZN34_INTERNAL_e557e15a_4_k_cu_39cd60f86thrust24THRUST_300001_SM_1000_NS12placeholders2_5E,@object
	.size		_ZN34_INTERNAL_e557e15a_4_k_cu_39cd60f86thrust24THRUST_300001_SM_1000_NS12placeholders2_5E,(_ZN34_INTERNAL_e557e15a_4_k_cu_39cd60f84cuda3std3__45__cpo6rbeginE - _ZN34_INTERNAL_e557e15a_4_k_cu_39cd60f86thrust24THRUST_300001_SM_1000_NS12placeholders2_5E)
_ZN34_INTERNAL_e557e15a_4_k_cu_39cd60f86thrust24THRUST_300001_SM_1000_NS12placeholders2_5E:
	.zero		1
	.type		_ZN34_INTERNAL_e557e15a_4_k_cu_39cd60f84cuda3std3__45__cpo6rbeginE,@object
	.size		_ZN34_INTERNAL_e557e15a_4_k_cu_39cd60f84cuda3std3__45__cpo6rbeginE,(_ZN34_INTERNAL_e557e15a_4_k_cu_39cd60f84cuda3std6ranges3__45__cpo7advanceE - _ZN34_INTERNAL_e557e15a_4_k_cu_39cd60f84cuda3std3__45__cpo6rbeginE)
_ZN34_INTERNAL_e557e15a_4_k_cu_39cd60f84cuda3std3__45__cpo6rbeginE:
	.zero		1
	.type		_ZN34_INTERNAL_e557e15a_4_k_cu_39cd60f84cuda3std6ranges3__45__cpo7advanceE,@object
	.size		_ZN34_INTERNAL_e557e15a_4_k_cu_39cd60f84cuda3std6ranges3__45__cpo7advanceE,(_ZN34_INTERNAL_e557e15a_4_k_cu_39cd60f84cuda3std3__47nulloptE - _ZN34_INTERNAL_e557e15a_4_k_cu_39cd60f84cuda3std6ranges3__45__cpo7advanceE)
_ZN34_INTERNAL_e557e15a_4_k_cu_39cd60f84cuda3std6ranges3__45__cpo7advanceE:
	.zero		1
	.type		_ZN34_INTERNAL_e557e15a_4_k_cu_39cd60f84cuda3std3__47nulloptE,@object
	.size		_ZN34_INTERNAL_e557e15a_4_k_cu_39cd60f84cuda3std3__47nulloptE,(_ZN34_INTERNAL_e557e15a_4_k_cu_39cd60f84cuda3std6ranges3__45__cpo8distanceE - _ZN34_INTERNAL_e557e15a_4_k_cu_39cd60f84cuda3std3__47nulloptE)
_ZN34_INTERNAL_e557e15a_4_k_cu_39cd60f84cuda3std3__47nulloptE:
	.zero		1
	.type		_ZN34_INTERNAL_e557e15a_4_k_cu_39cd60f84cuda3std6ranges3__45__cpo8distanceE,@object
	.size		_ZN34_INTERNAL_e557e15a_4_k_cu_39cd60f84cuda3std6ranges3__45__cpo8distanceE,(_ZN34_INTERNAL_e557e15a_4_k_cu_39cd60f86thrust24THRUST_300001_SM_1000_NS12placeholders3_10E - _ZN34_INTERNAL_e557e15a_4_k_cu_39cd60f84cuda3std6ranges3__45__cpo8distanceE)
_ZN34_INTERNAL_e557e15a_4_k_cu_39cd60f84cuda3std6ranges3__45__cpo8distanceE:
	.zero		1
	.type		_ZN34_INTERNAL_e557e15a_4_k_cu_39cd60f86thrust24THRUST_300001_SM_1000_NS12placeholders3_10E,@object
	.size		_ZN34_INTERNAL_e557e15a_4_k_cu_39cd60f86thrust24THRUST_300001_SM_1000_NS12placeholders3_10E,(_ZN34_INTERNAL_e557e15a_4_k_cu_39cd60f84cuda3std3__419piecewise_constructE - _ZN34_INTERNAL_e557e15a_4_k_cu_39cd60f86thrust24THRUST_300001_SM_1000_NS12placeholders3_10E)
_ZN34_INTERNAL_e557e15a_4_k_cu_39cd60f86thrust24THRUST_300001_SM_1000_NS12placeholders3_10E:
	.zero		1
	.type		_ZN34_INTERNAL_e557e15a_4_k_cu_39cd60f84cuda3std3__419piecewise_constructE,@object
	.size		_ZN34_INTERNAL_e557e15a_4_k_cu_39cd60f84cuda3std3__419piecewise_constructE,(_ZN34_INTERNAL_e557e15a_4_k_cu_39cd60f84cuda3std6ranges3__45__cpo5cdataE - _ZN34_INTERNAL_e557e15a_4_k_cu_39cd60f84cuda3std3__419piecewise_constructE)
_ZN34_INTERNAL_e557e15a_4_k_cu_39cd60f84cuda3std3__419piecewise_constructE:
	.zero		1
	.type		_ZN34_INTERNAL_e557e15a_4_k_cu_39cd60f84cuda3std6ranges3__45__cpo5cdataE,@object
	.size		_ZN34_INTERNAL_e557e15a_4_k_cu_39cd60f84cuda3std6ranges3__45__cpo5cdataE,(_ZN34_INTERNAL_e557e15a_4_k_cu_39cd60f86thrust24THRUST_300001_SM_1000_NS12placeholders2_2E - _ZN34_INTERNAL_e557e15a_4_k_cu_39cd60f84cuda3std6ranges3__45__cpo5cdataE)
_ZN34_INTERNAL_e557e15a_4_k_cu_39cd60f84cuda3std6ranges3__45__cpo5cdataE:
	.zero		1
	.type		_ZN34_INTERNAL_e557e15a_4_k_cu_39cd60f86thrust24THRUST_300001_SM_1000_NS12placeholders2_2E,@object
	.size		_ZN34_INTERNAL_e557e15a_4_k_cu_39cd60f86thrust24THRUST_300001_SM_1000_NS12placeholders2_2E,(_ZN34_INTERNAL_e557e15a_4_k_cu_39cd60f84cuda3std3__45__cpo3endE - _ZN34_INTERNAL_e557e15a_4_k_cu_39cd60f86thrust24THRUST_300001_SM_1000_NS12placeholders2_2E)
_ZN34_INTERNAL_e557e15a_4_k_cu_39cd60f86thrust24THRUST_300001_SM_1000_NS12placeholders2_2E:
	.zero		1
	.type		_ZN34_INTERNAL_e557e15a_4_k_cu_39cd60f84cuda3std3__45__cpo3endE,@object
	.size		_ZN34_INTERNAL_e557e15a_4_k_cu_39cd60f84cuda3std3__45__cpo3endE,(_ZN34_INTERNAL_e557e15a_4_k_cu_39cd60f84cuda3std6ranges3__45__cpo3endE - _ZN34_INTERNAL_e557e15a_4_k_cu_39cd60f84cuda3std3__45__cpo3endE)
_ZN34_INTERNAL_e557e15a_4_k_cu_39cd60f84cuda3std3__45__cpo3endE:
	.zero		1
	.type		_ZN34_INTERNAL_e557e15a_4_k_cu_39cd60f84cuda3std6ranges3__45__cpo3endE,@object
	.size		_ZN34_INTERNAL_e557e15a_4_k_cu_39cd60f84cuda3std6ranges3__45__cpo3endE,(_ZN34_INTERNAL_e557e15a_4_k_cu_39cd60f86thrust24THRUST_300001_SM_1000_NS12placeholders2_6E - _ZN34_INTERNAL_e557e15a_4_k_cu_39cd60f84cuda3std6ranges3__45__cpo3endE)
_ZN34_INTERNAL_e557e15a_4_k_cu_39cd60f84cuda3std6ranges3__45__cpo3endE:
	.zero		1
	.type		_ZN34_INTERNAL_e557e15a_4_k_cu_39cd60f86thrust24THRUST_300001_SM_1000_NS12placeholders2_6E,@object
	.size		_ZN34_INTERNAL_e557e15a_4_k_cu_39cd60f86thrust24THRUST_300001_SM_1000_NS12placeholders2_6E,(_ZN34_INTERNAL_e557e15a_4_k_cu_39cd60f84cuda3std3__45__cpo4rendE - _ZN34_INTERNAL_e557e15a_4_k_cu_39cd60f86thrust24THRUST_300001_SM_1000_NS12placeholders2_6E)
_ZN34_INTERNAL_e557e15a_4_k_cu_39cd60f86thrust24THRUST_300001_SM_1000_NS12placeholders2_6E:
	.zero		1
	.type		_ZN34_INTERNAL_e557e15a_4_k_cu_39cd60f84cuda3std3__45__cpo4rendE,@object
	.size		_ZN34_INTERNAL_e557e15a_4_k_cu_39cd60f84cuda3std3__45__cpo4rendE,(_ZN34_INTERNAL_e557e15a_4_k_cu_39cd60f84cuda3std6ranges3__45__cpo9iter_swapE - _ZN34_INTERNAL_e557e15a_4_k_cu_39cd60f84cuda3std3__45__cpo4rendE)
_ZN34_INTERNAL_e557e15a_4_k_cu_39cd60f84cuda3std3__45__cpo4rendE:
	.zero		1
	.type		_ZN34_INTERNAL_e557e15a_4_k_cu_39cd60f84cuda3std6ranges3__45__cpo9iter_swapE,@object
	.size		_ZN34_INTERNAL_e557e15a_4_k_cu_39cd60f84cuda3std6ranges3__45__cpo9iter_swapE,(_ZN34_INTERNAL_e557e15a_4_k_cu_39cd60f84cuda3std3__48unexpectE - _ZN34_INTERNAL_e557e15a_4_k_cu_39cd60f84cuda3std6ranges3__45__cpo9iter_swapE)
_ZN34_INTERNAL_e557e15a_4_k_cu_39cd60f84cuda3std6ranges3__45__cpo9iter_swapE:
	.zero		1
	.type		_ZN34_INTERNAL_e557e15a_4_k_cu_39cd60f84cuda3std3__48unexpectE,@object
	.size		_ZN34_INTERNAL_e557e15a_4_k_cu_39cd60f84cuda3std3__48unexpectE,(_ZN34_INTERNAL_e557e15a_4_k_cu_39cd60f86thrust24THRUST_300001_SM_1000_NS8cuda_cub3parE - _ZN34_INTERNAL_e557e15a_4_k_cu_39cd60f84cuda3std3__48unexpectE)
_ZN34_INTERNAL_e557e15a_4_k_cu_39cd60f84cuda3std3__48unexpectE:
	.zero		1
	.type		_ZN34_INTERNAL_e557e15a_4_k_cu_39cd60f86thrust24THRUST_300001_SM_1000_NS8cuda_cub3parE,@object
	.size		_ZN34_INTERNAL_e557e15a_4_k_cu_39cd60f86thrust24THRUST_300001_SM_1000_NS8cuda_cub3parE,(_ZN34_INTERNAL_e557e15a_4_k_cu_39cd60f86thrust24THRUST_300001_SM_1000_NS12placeholders2_4E - _ZN34_INTERNAL_e557e15a_4_k_cu_39cd60f86thrust24THRUST_300001_SM_1000_NS8cuda_cub3parE)
_ZN34_INTERNAL_e557e15a_4_k_cu_39cd60f86thrust24THRUST_300001_SM_1000_NS8cuda_cub3parE:
	.zero		1
	.type		_ZN34_INTERNAL_e557e15a_4_k_cu_39cd60f86thrust24THRUST_300001_SM_1000_NS12placeholders2_4E,@object
	.size		_ZN34_INTERNAL_e557e15a_4_k_cu_39cd60f86thrust24THRUST_300001_SM_1000_NS12placeholders2_4E,(_ZN34_INTERNAL_e557e15a_4_k_cu_39cd60f84cuda3std3__45__cpo4cendE - _ZN34_INTERNAL_e557e15a_4_k_cu_39cd60f86thrust24THRUST_300001_SM_1000_NS12placeholders2_4E)
_ZN34_INTERNAL_e557e15a_4_k_cu_39cd60f86thrust24THRUST_300001_SM_1000_NS12placeholders2_4E:
	.zero		1
	.type		_ZN34_INTERNAL_e557e15a_4_k_cu_39cd60f84cuda3std3__45__cpo4cendE,@object
	.size		_ZN34_INTERNAL_e557e15a_4_k_cu_39cd60f84cuda3std3__45__cpo4cendE,(_ZN34_INTERNAL_e557e15a_4_k_cu_39cd60f84cuda3std6ranges3__45__cpo4cendE - _ZN34_INTERNAL_e557e15a_4_k_cu_39cd60f84cuda3std3__45__cpo4cendE)
_ZN34_INTERNAL_e557e15a_4_k_cu_39cd60f84cuda3std3__45__cpo4cendE:
	.zero		1
	.type		_ZN34_INTERNAL_e557e15a_4_k_cu_39cd60f84cuda3std6ranges3__45__cpo4cendE,@object
	.size		_ZN34_INTERNAL_e557e15a_4_k_cu_39cd60f84cuda3std6ranges3__45__cpo4cendE,(_ZN34_INTERNAL_e557e15a_4_k_cu_39cd60f84cuda3std3__420unreachable_sentinelE - _ZN34_INTERNAL_e557e15a_4_k_cu_39cd60f84cuda3std6ranges3__45__cpo4cendE)
_ZN34_INTERNAL_e557e15a_4_k_cu_39cd60f84cuda3std6ranges3__45__cpo4cendE:
	.zero		1
	.type		_ZN34_INTERNAL_e557e15a_4_k_cu_39cd60f84cuda3std3__420unreachable_sentinelE,@object
	.size		_ZN34_INTERNAL_e557e15a_4_k_cu_39cd60f84cuda3std3__420unreachable_sentinelE,(_ZN34_INTERNAL_e557e15a_4_k_cu_39cd60f84cuda3std6ranges3__45__cpo5ssizeE - _ZN34_INTERNAL_e557e15a_4_k_cu_39cd60f84cuda3std3__420unreachable_sentinelE)
_ZN34_INTERNAL_e557e15a_4_k_cu_39cd60f84cuda3std3__420unreachable_sentinelE:
	.zero		1
	.type		_ZN34_INTERNAL_e557e15a_4_k_cu_39cd60f84cuda3std6ranges3__45__cpo5ssizeE,@object
	.size		_ZN34_INTERNAL_e557e15a_4_k_cu_39cd60f84cuda3std6ranges3__45__cpo5ssizeE,(_ZN34_INTERNAL_e557e15a_4_k_cu_39cd60f86thrust24THRUST_300001_SM_1000_NS12placeholders2_8E - _ZN34_INTERNAL_e557e15a_4_k_cu_39cd60f84cuda3std6ranges3__45__cpo5ssizeE)
_ZN34_INTERNAL_e557e15a_4_k_cu_39cd60f84cuda3std6ranges3__45__cpo5ssizeE:
	.zero		1
	.type		_ZN34_INTERNAL_e557e15a_4_k_cu_39cd60f86thrust24THRUST_300001_SM_1000_NS12placeholders2_8E,@object
	.size		_ZN34_INTERNAL_e557e15a_4_k_cu_39cd60f86thrust24THRUST_300001_SM_1000_NS12placeholders2_8E,(_ZN34_INTERNAL_e557e15a_4_k_cu_39cd60f84cuda3std3__45__cpo5crendE - _ZN34_INTERNAL_e557e15a_4_k_cu_39cd60f86thrust24THRUST_300001_SM_1000_NS12placeholders2_8E)
_ZN34_INTERNAL_e557e15a_4_k_cu_39cd60f86thrust24THRUST_300001_SM_1000_NS12placeholders2_8E:
	.zero		1
	.type		_ZN34_INTERNAL_e557e15a_4_k_cu_39cd60f84cuda3std3__45__cpo5crendE,@object
	.size		_ZN34_INTERNAL_e557e15a_4_k_cu_39cd60f84cuda3std3__45__cpo5crendE,(_ZN34_INTERNAL_e557e15a_4_k_cu_39cd60f84cuda3std6ranges3__45__cpo4prevE - _ZN34_INTERNAL_e557e15a_4_k_cu_39cd60f84cuda3std3__45__cpo5crendE)
_ZN34_INTERNAL_e557e15a_4_k_cu_39cd60f84cuda3std3__45__cpo5crendE:
	.zero		1
	.type		_ZN34_INTERNAL_e557e15a_4_k_cu_39cd60f84cuda3std6ranges3__45__cpo4prevE,@object
	.size		_ZN34_INTERNAL_e557e15a_4_k_cu_39cd60f84cuda3std6ranges3__45__cpo4prevE,(_ZN34_INTERNAL_e557e15a_4_k_cu_39cd60f84cuda3std6ranges3__45__cpo9iter_moveE - _ZN34_INTERNAL_e557e15a_4_k_cu_39cd60f84cuda3std6ranges3__45__cpo4prevE)
_ZN34_INTERNAL_e557e15a_4_k_cu_39cd60f84cuda3std6ranges3__45__cpo4prevE:
	.zero		1
	.type		_ZN34_INTERNAL_e557e15a_4_k_cu_39cd60f84cuda3std6ranges3__45__cpo9iter_moveE,@object
	.size		_ZN34_INTERNAL_e557e15a_4_k_cu_39cd60f84cuda3std6ranges3__45__cpo9iter_moveE,(_ZN34_INTERNAL_e557e15a_4_k_cu_39cd60f86thrust24THRUST_300001_SM_1000_NS6system6detail10sequential3seqE - _ZN34_INTERNAL_e557e15a_4_k_cu_39cd60f84cuda3std6ranges3__45__cpo9iter_moveE)
_ZN34_INTERNAL_e557e15a_4_k_cu_39cd60f84cuda3std6ranges3__45__cpo9iter_moveE:
	.zero		1
	.type		_ZN34_INTERNAL_e557e15a_4_k_cu_39cd60f86thrust24THRUST_300001_SM_1000_NS6system6detail10sequential3seqE,@object
	.size		_ZN34_INTERNAL_e557e15a_4_k_cu_39cd60f86thrust24THRUST_300001_SM_1000_NS6system6detail10sequential3seqE,(.L_31 - _ZN34_INTERNAL_e557e15a_4_k_cu_39cd60f86thrust24THRUST_300001_SM_1000_NS6system6detail10sequential3seqE)
_ZN34_INTERNAL_e557e15a_4_k_cu_39cd60f86thrust24THRUST_300001_SM_1000_NS6system6detail10sequential3seqE:
	.zero		1
.L_31:


//--------------------- .nv.shared._Z29simpleOneTensorGemm_WldmatrixP13__nv_bfloat16S0_PfPii --------------------------
	.section	.nv.shared._Z29simpleOneTensorGemm_WldmatrixP13__nv_bfloat16S0_PfPii,"aw",@nobits
	.sectionflags	@""
	.align	2
.nv.shared._Z29simpleOneTensorGemm_WldmatrixP13__nv_bfloat16S0_PfPii:
	.zero		3072


//--------------------- .nv.shared._Z32simpleOneTensorGemm_SharedMemAccP13__nv_bfloat16S0_PfPii --------------------------
	.section	.nv.shared._Z32simpleOneTensorGemm_SharedMemAccP13__nv_bfloat16S0_PfPii,"aw",@nobits
	.sectionflags	@""
	.align	2
.nv.shared._Z32simpleOneTensorGemm_SharedMemAccP13__nv_bfloat16S0_PfPii:
	.zero		3072


//--------------------- .nv.constant0._ZN3cub18CUB_300001_SM_10006detail11EmptyKernelIvEEvv --------------------------
	.section	.nv.constant0._ZN3cub18CUB_300001_SM_10006detail11EmptyKernelIvEEvv,"a",@progbits
	.sectionflags	@""
	.align	4
.nv.constant0._ZN3cub18CUB_300001_SM_10006detail11EmptyKernelIvEEvv:
	.zero		896


//--------------------- .nv.constant0._Z29simpleOneTensorGemm_WldmatrixP13__nv_bfloat16S0_PfPii --------------------------
	.section	.nv.constant0._Z29simpleOneTensorGemm_WldmatrixP13__nv_bfloat16S0_PfPii,"a",@progbits
	.sectionflags	@""
	.align	4
.nv.constant0._Z29simpleOneTensorGemm_WldmatrixP13__nv_bfloat16S0_PfPii:
	.zero		932


//--------------------- .nv.constant0._Z32simpleOneTensorGemm_SharedMemAccP13__nv_bfloat16S0_PfPii --------------------------
	.section	.nv.constant0._Z32simpleOneTensorGemm_SharedMemAccP13__nv_bfloat16S0_PfPii,"a",@progbits
	.sectionflags	@""
	.align	4
.nv.constant0._Z32simpleOneTensorGemm_SharedMemAccP13__nv_bfloat16S0_PfPii:
	.zero		932


//--------------------- .nv.constant0._Z32simpleOneTensorGemm_GlobalMemAccP13__nv_bfloat16S0_PfPii --------------------------
	.section	.nv.constant0._Z32simpleOneTensorGemm_GlobalMemAccP13__nv_bfloat16S0_PfPii,"a",@progbits
	.sectionflags	@""
	.align	4
.nv.constant0._Z32simpleOneTensorGemm_GlobalMemAccP13__nv_bfloat16S0_PfPii:
	.zero		932


//--------------------- SYMBOLS --------------------------

	.type		.nv.reservedSmem.offset0,@object
	.size		.nv.reservedSmem.offset0,0x4
	.type		.nv.reservedSmem.cap,@object
	.size		.nv.reservedSmem.cap,0x4
